	.target	sm_90a

	.elftype	@"ET_EXEC"


//--------------------- .note.nv.tkinfo           --------------------------
	.section	.note.nv.tkinfo,"",@"SHT_NOTE"
	.sectionflags	@"SHF_NOTE_NV_TKINFO"
	.tkinfo
        /*0018*/ 	.word	0x00000002
        /*0030*/ 	.string	""
        /*0030*/ 	.string	"ptxas"
        /*0030*/ 	.string	"Cuda compilation tools, release 13.0, V13.0.88"
        /*0030*/ 	.string	"Build cuda_13.0.r13.0/compiler.36424714_0"
        /*0030*/ 	.string	"-arch sm_90a -m 64 "



//--------------------- .note.nv.cuinfo           --------------------------
	.section	.note.nv.cuinfo,"",@"SHT_NOTE"
	.sectionflags	@"SHF_NOTE_NV_CUINFO"
        /*0018*/ 	.short	0x0002
        /*001a*/ 	.short	0x005a
        /*001c*/ 	.short	0x0082
	.zero		2


//--------------------- .nv.info                  --------------------------
	.section	.nv.info,"",@"SHT_CUDA_INFO"
	.align	4


	//----- nvinfo : EIATTR_REGCOUNT
	.align		4
        /*0000*/ 	.byte	0x04, 0x2f
        /*0002*/ 	.short	(.L_12 - .L_11)
	.align		4
.L_11:
        /*0004*/ 	.word	index@(_ZN7cutlass13device_kernelINS_4gemm6kernel13GemmUniversalIN4cute5tupleIJiiiiEEENS1_10collective13CollectiveMmaINS1_40MainloopSm90TmaGmmaWarpSpecializedSparseILi18ENS5_IJNS4_1CILi2EEENSA_ILi1EEESC_EEENS1_32KernelTmaWarpSpecializedPingpongEEENS5_IJNSA_ILi64EEESG_SG_EEENS_10bfloat16_tENS5_IJNS4_6LayoutINS5_IJiNS5_IJSB_iEEEiEEENS5_IJlNS5_IJSC_SB_EEElEEEEENSJ_INS5_IJNS5_IJNS5_IJNSA_ILi8EEESB_NSA_ILi4EEEEEEiEEENS5_IJNS5_IJNSA_ILi16EEESB_SB_EEEiEEEiEEENS5_IJNS5_IJNS5_IJSG_ST_NSA_ILi1024EEEEEENSA_ILi4096EEEEEENS5_IJNS5_IJSC_NSA_ILi512EEENSA_ILi32EEEEEElEEElEEEEEEEESI_NS5_IJlSC_lEEENS4_8TiledMMAINS4_8MMA_AtomIJNS4_4SM904GMMA6SPARSE28GMMA_64x64x32_F32BF16BF16_SSILNS1C_5MajorE0ELS1F_0ELNS1C_7ScaleInE1ELS1G_1ELNS1C_9SparseSelE0EEEEEENSJ_INS5_IJSC_SC_SC_EEENS5_IJNSA_ILi0EEES1L_S1L_EEEEENS5_IJNS4_10UnderscoreES1O_S1O_EEEEENS4_13SM90_TMA_LOADENS4_14ComposedLayoutINS4_7SwizzleILi2ELi4ELi3EEENS4_25smem_sparse_ptr_flag_bitsILi2ELi16EEENSJ_INS5_IJNS5_IJSC_SP_EEENS5_IJSB_S12_EEEEEENS5_IJNS5_IJS1L_SG_EEESM_EEEEEEEvNS4_8identityENS4_23SM90_TMA_LOAD_MULTICASTENS1S_INS1T_ILi3ELi4ELi3EEENS4_18smem_ptr_flag_bitsILi16EEENSJ_INS5_IJSP_SG_EEENS5_IJSG_SC_EEEEEEEvS24_EENS_8epilogue10collective6detail29Sm90TmaWarpSpecializedAdapterINS2F_15DefaultEpilogueIfNS5_IJSC_llEEES2J_NS2E_6thread17LinearCombinationIfLi1EffLNS2K_9ScaleType4KindE0ELNS_15FloatRoundStyleE2EfEENS1_15EpilogueDefaultEEEEEvvEEEEvNT_6ParamsE)
        /*0008*/ 	.word	0x000000a8


	//----- nvinfo : EIATTR_FRAME_SIZE
	.align		4
.L_12:
        /*000c*/ 	.byte	0x04, 0x11
        /*000e*/ 	.short	(.L_14 - .L_13)
	.align		4
.L_13:
        /*0010*/ 	.word	index@(_ZN7cutlass13device_kernelINS_4gemm6kernel13GemmUniversalIN4cute5tupleIJiiiiEEENS1_10collective13CollectiveMmaINS1_40MainloopSm90TmaGmmaWarpSpecializedSparseILi18ENS5_IJNS4_1CILi2EEENSA_ILi1EEESC_EEENS1_32KernelTmaWarpSpecializedPingpongEEENS5_IJNSA_ILi64EEESG_SG_EEENS_10bfloat16_tENS5_IJNS4_6LayoutINS5_IJiNS5_IJSB_iEEEiEEENS5_IJlNS5_IJSC_SB_EEElEEEEENSJ_INS5_IJNS5_IJNS5_IJNSA_ILi8EEESB_NSA_ILi4EEEEEEiEEENS5_IJNS5_IJNSA_ILi16EEESB_SB_EEEiEEEiEEENS5_IJNS5_IJNS5_IJSG_ST_NSA_ILi1024EEEEEENSA_ILi4096EEEEEENS5_IJNS5_IJSC_NSA_ILi512EEENSA_ILi32EEEEEElEEElEEEEEEEESI_NS5_IJlSC_lEEENS4_8TiledMMAINS4_8MMA_AtomIJNS4_4SM904GMMA6SPARSE28GMMA_64x64x32_F32BF16BF16_SSILNS1C_5MajorE0ELS1F_0ELNS1C_7ScaleInE1ELS1G_1ELNS1C_9SparseSelE0EEEEEENSJ_INS5_IJSC_SC_SC_EEENS5_IJNSA_ILi0EEES1L_S1L_EEEEENS5_IJNS4_10UnderscoreES1O_S1O_EEEEENS4_13SM90_TMA_LOADENS4_14ComposedLayoutINS4_7SwizzleILi2ELi4ELi3EEENS4_25smem_sparse_ptr_flag_bitsILi2ELi16EEENSJ_INS5_IJNS5_IJSC_SP_EEENS5_IJSB_S12_EEEEEENS5_IJNS5_IJS1L_SG_EEESM_EEEEEEEvNS4_8identityENS4_23SM90_TMA_LOAD_MULTICASTENS1S_INS1T_ILi3ELi4ELi3EEENS4_18smem_ptr_flag_bitsILi16EEENSJ_INS5_IJSP_SG_EEENS5_IJSG_SC_EEEEEEEvS24_EENS_8epilogue10collective6detail29Sm90TmaWarpSpecializedAdapterINS2F_15DefaultEpilogueIfNS5_IJSC_llEEES2J_NS2E_6thread17LinearCombinationIfLi1EffLNS2K_9ScaleType4KindE0ELNS_15FloatRoundStyleE2EfEENS1_15EpilogueDefaultEEEEEvvEEEEvNT_6ParamsE)
        /*0014*/ 	.word	0x00000000


	//----- nvinfo : EIATTR_MIN_STACK_SIZE
	.align		4
.L_14:
        /*0018*/ 	.byte	0x04, 0x12
        /*001a*/ 	.short	(.L_16 - .L_15)
	.align		4
.L_15:
        /*001c*/ 	.word	index@(_ZN7cutlass13device_kernelINS_4gemm6kernel13GemmUniversalIN4cute5tupleIJiiiiEEENS1_10collective13CollectiveMmaINS1_40MainloopSm90TmaGmmaWarpSpecializedSparseILi18ENS5_IJNS4_1CILi2EEENSA_ILi1EEESC_EEENS1_32KernelTmaWarpSpecializedPingpongEEENS5_IJNSA_ILi64EEESG_SG_EEENS_10bfloat16_tENS5_IJNS4_6LayoutINS5_IJiNS5_IJSB_iEEEiEEENS5_IJlNS5_IJSC_SB_EEElEEEEENSJ_INS5_IJNS5_IJNS5_IJNSA_ILi8EEESB_NSA_ILi4EEEEEEiEEENS5_IJNS5_IJNSA_ILi16EEESB_SB_EEEiEEEiEEENS5_IJNS5_IJNS5_IJSG_ST_NSA_ILi1024EEEEEENSA_ILi4096EEEEEENS5_IJNS5_IJSC_NSA_ILi512EEENSA_ILi32EEEEEElEEElEEEEEEEESI_NS5_IJlSC_lEEENS4_8TiledMMAINS4_8MMA_AtomIJNS4_4SM904GMMA6SPARSE28GMMA_64x64x32_F32BF16BF16_SSILNS1C_5MajorE0ELS1F_0ELNS1C_7ScaleInE1ELS1G_1ELNS1C_9SparseSelE0EEEEEENSJ_INS5_IJSC_SC_SC_EEENS5_IJNSA_ILi0EEES1L_S1L_EEEEENS5_IJNS4_10UnderscoreES1O_S1O_EEEEENS4_13SM90_TMA_LOADENS4_14ComposedLayoutINS4_7SwizzleILi2ELi4ELi3EEENS4_25smem_sparse_ptr_flag_bitsILi2ELi16EEENSJ_INS5_IJNS5_IJSC_SP_EEENS5_IJSB_S12_EEEEEENS5_IJNS5_IJS1L_SG_EEESM_EEEEEEEvNS4_8identityENS4_23SM90_TMA_LOAD_MULTICASTENS1S_INS1T_ILi3ELi4ELi3EEENS4_18smem_ptr_flag_bitsILi16EEENSJ_INS5_IJSP_SG_EEENS5_IJSG_SC_EEEEEEEvS24_EENS_8epilogue10collective6detail29Sm90TmaWarpSpecializedAdapterINS2F_15DefaultEpilogueIfNS5_IJSC_llEEES2J_NS2E_6thread17LinearCombinationIfLi1EffLNS2K_9ScaleType4KindE0ELNS_15FloatRoundStyleE2EfEENS1_15EpilogueDefaultEEEEEvvEEEEvNT_6ParamsE)
        /*0020*/ 	.word	0x00000000
.L_16:


//--------------------- .nv.compat                --------------------------
	.section	.nv.compat,"",@"SHT_CUDA_COMPAT_INFO"
	.align	4
        /*0000*/ 	.byte	0x02, 0x09, 0x01, 0x00, 0x02, 0x02, 0x04, 0x00, 0x02, 0x05, 0x05, 0x00, 0x03, 0x07, 0x01, 0x01
        /*0010*/ 	.byte	0x02, 0x03, 0x01, 0x00, 0x02, 0x06, 0x01, 0x00, 0x04, 0x0b, 0x08, 0x00, 0x00, 0x00, 0x00, 0x00
        /*0020*/ 	.byte	0x00, 0x00, 0x00, 0x00


//--------------------- .nv.info._ZN7cutlass13device_kernelINS_4gemm6kernel13GemmUniversalIN4cute5tupleIJiiiiEEENS1_10collective13CollectiveMmaINS1_40MainloopSm90TmaGmmaWarpSpecializedSparseILi18ENS5_IJNS4_1CILi2EEENSA_ILi1EEESC_EEENS1_32KernelTmaWarpSpecializedPingpongEEENS5_IJNSA_ILi64EEESG_SG_EEENS_10bfloat16_tENS5_IJNS4_6LayoutINS5_IJiNS5_IJSB_iEEEiEEENS5_IJlNS5_IJSC_SB_EEElEEEEENSJ_INS5_IJNS5_IJNS5_IJNSA_ILi8EEESB_NSA_ILi4EEEEEEiEEENS5_IJNS5_IJNSA_ILi16EEESB_SB_EEEiEEEiEEENS5_IJNS5_IJNS5_IJSG_ST_NSA_ILi1024EEEEEENSA_ILi4096EEEEEENS5_IJNS5_IJSC_NSA_ILi512EEENSA_ILi32EEEEEElEEElEEEEEEEESI_NS5_IJlSC_lEEENS4_8TiledMMAINS4_8MMA_AtomIJNS4_4SM904GMMA6SPARSE28GMMA_64x64x32_F32BF16BF16_SSILNS1C_5MajorE0ELS1F_0ELNS1C_7ScaleInE1ELS1G_1ELNS1C_9SparseSelE0EEEEEENSJ_INS5_IJSC_SC_SC_EEENS5_IJNSA_ILi0EEES1L_S1L_EEEEENS5_IJNS4_10UnderscoreES1O_S1O_EEEEENS4_13SM90_TMA_LOADENS4_14ComposedLayoutINS4_7SwizzleILi2ELi4ELi3EEENS4_25smem_sparse_ptr_flag_bitsILi2ELi16EEENSJ_INS5_IJNS5_IJSC_SP_EEENS5_IJSB_S12_EEEEEENS5_IJNS5_IJS1L_SG_EEESM_EEEEEEEvNS4_8identityENS4_23SM90_TMA_LOAD_MULTICASTENS1S_INS1T_ILi3ELi4ELi3EEENS4_18smem_ptr_flag_bitsILi16EEENSJ_INS5_IJSP_SG_EEENS5_IJSG_SC_EEEEEEEvS24_EENS_8epilogue10collective6detail29Sm90TmaWarpSpecializedAdapterINS2F_15DefaultEpilogueIfNS5_IJSC_llEEES2J_NS2E_6thread17LinearCombinationIfLi1EffLNS2K_9ScaleType4KindE0ELNS_15FloatRoundStyleE2EfEENS1_15EpilogueDefaultEEEEEvvEEEEvNT_6ParamsE --------------------------
	.section	.nv.info._ZN7cutlass13device_kernelINS_4gemm6kernel13GemmUniversalIN4cute5tupleIJiiiiEEENS1_10collective13CollectiveMmaINS1_40MainloopSm90TmaGmmaWarpSpecializedSparseILi18ENS5_IJNS4_1CILi2EEENSA_ILi1EEESC_EEENS1_32KernelTmaWarpSpecializedPingpongEEENS5_IJNSA_ILi64EEESG_SG_EEENS_10bfloat16_tENS5_IJNS4_6LayoutINS5_IJiNS5_IJSB_iEEEiEEENS5_IJlNS5_IJSC_SB_EEElEEEEENSJ_INS5_IJNS5_IJNS5_IJNSA_ILi8EEESB_NSA_ILi4EEEEEEiEEENS5_IJNS5_IJNSA_ILi16EEESB_SB_EEEiEEEiEEENS5_IJNS5_IJNS5_IJSG_ST_NSA_ILi1024EEEEEENSA_ILi4096EEEEEENS5_IJNS5_IJSC_NSA_ILi512EEENSA_ILi32EEEEEElEEElEEEEEEEESI_NS5_IJlSC_lEEENS4_8TiledMMAINS4_8MMA_AtomIJNS4_4SM904GMMA6SPARSE28GMMA_64x64x32_F32BF16BF16_SSILNS1C_5MajorE0ELS1F_0ELNS1C_7ScaleInE1ELS1G_1ELNS1C_9SparseSelE0EEEEEENSJ_INS5_IJSC_SC_SC_EEENS5_IJNSA_ILi0EEES1L_S1L_EEEEENS5_IJNS4_10UnderscoreES1O_S1O_EEEEENS4_13SM90_TMA_LOADENS4_14ComposedLayoutINS4_7SwizzleILi2ELi4ELi3EEENS4_25smem_sparse_ptr_flag_bitsILi2ELi16EEENSJ_INS5_IJNS5_IJSC_SP_EEENS5_IJSB_S12_EEEEEENS5_IJNS5_IJS1L_SG_EEESM_EEEEEEEvNS4_8identityENS4_23SM90_TMA_LOAD_MULTICASTENS1S_INS1T_ILi3ELi4ELi3EEENS4_18smem_ptr_flag_bitsILi16EEENSJ_INS5_IJSP_SG_EEENS5_IJSG_SC_EEEEEEEvS24_EENS_8epilogue10collective6detail29Sm90TmaWarpSpecializedAdapterINS2F_15DefaultEpilogueIfNS5_IJSC_llEEES2J_NS2E_6thread17LinearCombinationIfLi1EffLNS2K_9ScaleType4KindE0ELNS_15FloatRoundStyleE2EfEENS1_15EpilogueDefaultEEEEEvvEEEEvNT_6ParamsE,"",@"SHT_CUDA_INFO"
	.sectionflags	@""
	.align	4


	//----- nvinfo : EIATTR_CUDA_API_VERSION
	.align		4
        /*0000*/ 	.byte	0x04, 0x37
        /*0002*/ 	.short	(.L_18 - .L_17)
.L_17:
        /*0004*/ 	.word	0x00000082


	//----- nvinfo : EIATTR_KPARAM_INFO
	.align		4
.L_18:
        /*0008*/ 	.byte	0x04, 0x17
        /*000a*/ 	.short	(.L_20 - .L_19)
.L_19:
        /*000c*/ 	.word	0x00000000
        /*0010*/ 	.short	0x0000
        /*0012*/ 	.short	0x0070
        /*0014*/ 	.byte	0x00, 0xf0, 0x01, 0x14


	//----- nvinfo : EIATTR_SPARSE_MMA_MASK
	.align		4
.L_20:
        /*0018*/ 	.byte	0x03, 0x50
        /*001a*/ 	.short	0x0002


	//----- nvinfo : EIATTR_MAXREG_COUNT
	.align		4
        /*001c*/ 	.byte	0x03, 0x1b
        /*001e*/ 	.short	0x00a8


	//----- nvinfo : EIATTR_NUM_BARRIERS
	.align		4
        /*0020*/ 	.byte	0x02, 0x4c
        /*0022*/ 	.byte	0x01
	.zero		1


	//----- nvinfo : EIATTR_MERCURY_ISA_VERSION
	.align		4
        /*0024*/ 	.byte	0x03, 0x5f
        /*0026*/ 	.short	0x0101


	//----- nvinfo : EIATTR_INT_WARP_WIDE_INSTR_OFFSETS
	.align		4
        /*0028*/ 	.byte	0x04, 0x31
        /*002a*/ 	.short	(.L_22 - .L_21)


	//   ....[0]....
.L_21:
        /*002c*/ 	.word	0x000006a0


	//   ....[1]....
        /*0030*/ 	.word	0x000007b0


	//   ....[2]....
        /*0034*/ 	.word	0x000007d0


	//   ....[3]....
        /*0038*/ 	.word	0x000007f0


	//   ....[4]....
        /*003c*/ 	.word	0x00000960


	//   ....[5]....
        /*0040*/ 	.word	0x00000970


	//   ....[6]....
        /*0044*/ 	.word	0x00000980


	//   ....[7]....
        /*0048*/ 	.word	0x000009a0


	//----- nvinfo : EIATTR_COOP_GROUP_MASK_REGIDS
	.align		4
.L_22:
        /*004c*/ 	.byte	0x04, 0x29
        /*004e*/ 	.short	(.L_24 - .L_23)


	//   ....[0]....
.L_23:
        /*0050*/ 	.word	0xffffffff


	//   ....[1]....
        /*0054*/ 	.word	0xffffffff


	//   ....[2]....
        /*0058*/ 	.word	0xffffffff


	//   ....[3]....
        /*005c*/ 	.word	0xffffffff


	//   ....[4]....
        /*0060*/ 	.word	0xffffffff


	//   ....[5]....
        /*0064*/ 	.word	0xffffffff


	//   ....[6]....
        /*0068*/ 	.word	0xffffffff


	//----- nvinfo : EIATTR_COOP_GROUP_INSTR_OFFSETS
	.align		4
.L_24:
        /*006c*/ 	.byte	0x04, 0x28
        /*006e*/ 	.short	(.L_26 - .L_25)


	//   ....[0]....
.L_25:
        /*0070*/ 	.word	0x00000060


	//   ....[1]....
        /*0074*/ 	.word	0x00000070


	//   ....[2]....
        /*0078*/ 	.word	0x00000160


	//   ....[3]....
        /*007c*/ 	.word	0x000004f0


	//   ....[4]....
        /*0080*/ 	.word	0x00000530


	//   ....[5]....
        /*0084*/ 	.word	0x000005c0


	//   ....[6]....
        /*0088*/ 	.word	0x00000b30


	//----- nvinfo : EIATTR_REG_RECONFIG
	.align		4
.L_26:
        /*008c*/ 	.byte	0x01, 0x54
	.zero		2


	//----- nvinfo : EIATTR_MBARRIER_INSTR_OFFSETS
	.align		4
        /*0090*/ 	.byte	0x04, 0x39
        /*0092*/ 	.short	(.L_28 - .L_27)


	//   ....[0]....
.L_27:
        /*0094*/ 	.word	0x00000280
        /*0098*/ 	.word	0x000000ff
        /*009c*/ 	.word	0x00000000
        /*00a0*/ 	.short	0x0100
        /*00a2*/ 	.byte	0x08
	.zero		1


	//   ....[1]....
        /*00a4*/ 	.word	0x00000290
        /*00a8*/ 	.word	0x000000ff
        /*00ac*/ 	.word	0x00000090
        /*00b0*/ 	.short	0x0100
        /*00b2*/ 	.byte	0x08
	.zero		1


	//   ....[2]....
        /*00b4*/ 	.word	0x000002a0
        /*00b8*/ 	.word	0x000000ff
        /*00bc*/ 	.word	0x00000008
        /*00c0*/ 	.short	0x0100
        /*00c2*/ 	.byte	0x08
	.zero		1


	//   ....[3]....
        /*00c4*/ 	.word	0x000002b0
        /*00c8*/ 	.word	0x000000ff
        /*00cc*/ 	.word	0x00000098
        /*00d0*/ 	.short	0x0100
        /*00d2*/ 	.byte	0x08
	.zero		1


	//   ....[4]....
        /*00d4*/ 	.word	0x000002c0
        /*00d8*/ 	.word	0x000000ff
        /*00dc*/ 	.word	0x00000010
        /*00e0*/ 	.short	0x0100
        /*00e2*/ 	.byte	0x08
	.zero		1


	//   ....[5]....
        /*00e4*/ 	.word	0x000002d0
        /*00e8*/ 	.word	0x000000ff
        /*00ec*/ 	.word	0x000000a0
        /*00f0*/ 	.short	0x0100
        /*00f2*/ 	.byte	0x08
	.zero		1


	//   ....[6]....
        /*00f4*/ 	.word	0x000002e0
        /*00f8*/ 	.word	0x000000ff
        /*00fc*/ 	.word	0x00000018
        /*0100*/ 	.short	0x0100
        /*0102*/ 	.byte	0x08
	.zero		1


	//   ....[7]....
        /*0104*/ 	.word	0x000002f0
        /*0108*/ 	.word	0x000000ff
        /*010c*/ 	.word	0x000000a8
        /*0110*/ 	.short	0x0100
        /*0112*/ 	.byte	0x08
	.zero		1


	//   ....[8]....
        /*0114*/ 	.word	0x00000300
        /*0118*/ 	.word	0x000000ff
        /*011c*/ 	.word	0x00000020
        /*0120*/ 	.short	0x0100
        /*0122*/ 	.byte	0x08
	.zero		1


	//   ....[9]....
        /*0124*/ 	.word	0x00000310
        /*0128*/ 	.word	0x000000ff
        /*012c*/ 	.word	0x000000b0
        /*0130*/ 	.short	0x0100
        /*0132*/ 	.byte	0x08
	.zero		1


	//   ....[10]....
        /*0134*/ 	.word	0x00000320
        /*0138*/ 	.word	0x000000ff
        /*013c*/ 	.word	0x00000028
        /*0140*/ 	.short	0x0100
        /*0142*/ 	.byte	0x08
	.zero		1


	//   ....[11]....
        /*0144*/ 	.word	0x00000330
        /*0148*/ 	.word	0x000000ff
        /*014c*/ 	.word	0x000000b8
        /*0150*/ 	.short	0x0100
        /*0152*/ 	.byte	0x08
	.zero		1


	//   ....[12]....
        /*0154*/ 	.word	0x00000340
        /*0158*/ 	.word	0x000000ff
        /*015c*/ 	.word	0x00000030
        /*0160*/ 	.short	0x0100
        /*0162*/ 	.byte	0x08
	.zero		1


	//   ....[13]....
        /*0164*/ 	.word	0x00000350
        /*0168*/ 	.word	0x000000ff
        /*016c*/ 	.word	0x000000c0
        /*0170*/ 	.short	0x0100
        /*0172*/ 	.byte	0x08
	.zero		1


	//   ....[14]....
        /*0174*/ 	.word	0x00000360
        /*0178*/ 	.word	0x000000ff
        /*017c*/ 	.word	0x00000038
        /*0180*/ 	.short	0x0100
        /*0182*/ 	.byte	0x08
	.zero		1


	//   ....[15]....
        /*0184*/ 	.word	0x00000370
        /*0188*/ 	.word	0x000000ff
        /*018c*/ 	.word	0x000000c8
        /*0190*/ 	.short	0x0100
        /*0192*/ 	.byte	0x08
	.zero		1


	//   ....[16]....
        /*0194*/ 	.word	0x00000380
        /*0198*/ 	.word	0x000000ff
        /*019c*/ 	.word	0x00000040
        /*01a0*/ 	.short	0x0100
        /*01a2*/ 	.byte	0x08
	.zero		1


	//   ....[17]....
        /*01a4*/ 	.word	0x00000390
        /*01a8*/ 	.word	0x000000ff
        /*01ac*/ 	.word	0x000000d0
        /*01b0*/ 	.short	0x0100
        /*01b2*/ 	.byte	0x08
	.zero		1


	//   ....[18]....
        /*01b4*/ 	.word	0x000003a0
        /*01b8*/ 	.word	0x000000ff
        /*01bc*/ 	.word	0x00000048
        /*01c0*/ 	.short	0x0100
        /*01c2*/ 	.byte	0x08
	.zero		1


	//   ....[19]....
        /*01c4*/ 	.word	0x000003b0
        /*01c8*/ 	.word	0x000000ff
        /*01cc*/ 	.word	0x000000d8
        /*01d0*/ 	.short	0x0100
        /*01d2*/ 	.byte	0x08
	.zero		1


	//   ....[20]....
        /*01d4*/ 	.word	0x000003c0
        /*01d8*/ 	.word	0x000000ff
        /*01dc*/ 	.word	0x00000050
        /*01e0*/ 	.short	0x0100
        /*01e2*/ 	.byte	0x08
	.zero		1


	//   ....[21]....
        /*01e4*/ 	.word	0x000003d0
        /*01e8*/ 	.word	0x000000ff
        /*01ec*/ 	.word	0x000000e0
        /*01f0*/ 	.short	0x0100
        /*01f2*/ 	.byte	0x08
	.zero		1


	//   ....[22]....
        /*01f4*/ 	.word	0x000003e0
        /*01f8*/ 	.word	0x000000ff
        /*01fc*/ 	.word	0x00000058
        /*0200*/ 	.short	0x0100
        /*0202*/ 	.byte	0x08
	.zero		1


	//   ....[23]....
        /*0204*/ 	.word	0x000003f0
        /*0208*/ 	.word	0x000000ff
        /*020c*/ 	.word	0x000000e8
        /*0210*/ 	.short	0x0100
        /*0212*/ 	.byte	0x08
	.zero		1


	//   ....[24]....
        /*0214*/ 	.word	0x00000400
        /*0218*/ 	.word	0x000000ff
        /*021c*/ 	.word	0x00000060
        /*0220*/ 	.short	0x0100
        /*0222*/ 	.byte	0x08
	.zero		1


	//   ....[25]....
        /*0224*/ 	.word	0x00000410
        /*0228*/ 	.word	0x000000ff
        /*022c*/ 	.word	0x000000f0
        /*0230*/ 	.short	0x0100
        /*0232*/ 	.byte	0x08
	.zero		1


	//   ....[26]....
        /*0234*/ 	.word	0x00000420
        /*0238*/ 	.word	0x000000ff
        /*023c*/ 	.word	0x00000068
        /*0240*/ 	.short	0x0100
        /*0242*/ 	.byte	0x08
	.zero		1


	//   ....[27]....
        /*0244*/ 	.word	0x00000430
        /*0248*/ 	.word	0x000000ff
        /*024c*/ 	.word	0x000000f8
        /*0250*/ 	.short	0x0100
        /*0252*/ 	.byte	0x08
	.zero		1


	//   ....[28]....
        /*0254*/ 	.word	0x00000440
        /*0258*/ 	.word	0x000000ff
        /*025c*/ 	.word	0x00000070
        /*0260*/ 	.short	0x0100
        /*0262*/ 	.byte	0x08
	.zero		1


	//   ....[29]....
        /*0264*/ 	.word	0x00000450
        /*0268*/ 	.word	0x000000ff
        /*026c*/ 	.word	0x00000100
        /*0270*/ 	.short	0x0100
        /*0272*/ 	.byte	0x08
	.zero		1


	//   ....[30]....
        /*0274*/ 	.word	0x00000460
        /*0278*/ 	.word	0x000000ff
        /*027c*/ 	.word	0x00000078
        /*0280*/ 	.short	0x0100
        /*0282*/ 	.byte	0x08
	.zero		1


	//   ....[31]....
        /*0284*/ 	.word	0x00000470
        /*0288*/ 	.word	0x000000ff
        /*028c*/ 	.word	0x00000108
        /*0290*/ 	.short	0x0100
        /*0292*/ 	.byte	0x08
	.zero		1


	//   ....[32]....
        /*0294*/ 	.word	0x00000480
        /*0298*/ 	.word	0x000000ff
        /*029c*/ 	.word	0x00000080
        /*02a0*/ 	.short	0x0100
        /*02a2*/ 	.byte	0x08
	.zero		1


	//   ....[33]....
        /*02a4*/ 	.word	0x00000490
        /*02a8*/ 	.word	0x000000ff
        /*02ac*/ 	.word	0x00000110
        /*02b0*/ 	.short	0x0100
        /*02b2*/ 	.byte	0x08
	.zero		1


	//   ....[34]....
        /*02b4*/ 	.word	0x000004a0
        /*02b8*/ 	.word	0x000000ff
        /*02bc*/ 	.word	0x00000088
        /*02c0*/ 	.short	0x0100
        /*02c2*/ 	.byte	0x08
	.zero		1


	//   ....[35]....
        /*02c4*/ 	.word	0x000004b0
        /*02c8*/ 	.word	0x000000ff
        /*02cc*/ 	.word	0x00000118
        /*02d0*/ 	.short	0x0100
        /*02d2*/ 	.byte	0x08
	.zero		1


	//   ....[36]....
        /*02d4*/ 	.word	0x000009f0
        /*02d8*/ 	.word	0x000000ff
        /*02dc*/ 	.word	0x00000150
        /*02e0*/ 	.short	0x0100
        /*02e2*/ 	.byte	0x08
	.zero		1


	//   ....[37]....
        /*02e4*/ 	.word	0x00000a90
        /*02e8*/ 	.word	0x000000ff
        /*02ec*/ 	.word	0x00000158
        /*02f0*/ 	.short	0x0100
        /*02f2*/ 	.byte	0x08
	.zero		1


	//   ....[38]....
        /*02f4*/ 	.word	0x00000ab0
        /*02f8*/ 	.word	0x000000ff
        /*02fc*/ 	.word	0x00000130
        /*0300*/ 	.short	0x0100
        /*0302*/ 	.byte	0x09
	.zero		1


	//   ....[39]....
        /*0304*/ 	.word	0x00000ac0
        /*0308*/ 	.word	0x000000ff
        /*030c*/ 	.word	0x00000138
        /*0310*/ 	.short	0x0100
        /*0312*/ 	.byte	0x09
	.zero		1


	//   ....[40]....
        /*0314*/ 	.word	0x00000ad0
        /*0318*/ 	.word	0x000000ff
        /*031c*/ 	.word	0x00000140
        /*0320*/ 	.short	0x0100
        /*0322*/ 	.byte	0x09
	.zero		1


	//   ....[41]....
        /*0324*/ 	.word	0x00000ae0
        /*0328*/ 	.word	0x000000ff
        /*032c*/ 	.word	0x00000148
        /*0330*/ 	.short	0x0100
        /*0332*/ 	.byte	0x09
	.zero		1


	//   ....[42]....
        /*0334*/ 	.word	0x00001930
        /*0338*/ 	.word	0x000000ff
        /*033c*/ 	.word	0xfffffff8
        /*0340*/ 	.short	0x010a
        /*0342*/ 	.byte	0x0c
	.zero		1


	//   ....[43]....
        /*0344*/ 	.word	0x00001b00
        /*0348*/ 	.word	0x000000ff
        /*034c*/ 	.word	0x00000000
        /*0350*/ 	.short	0x010a
        /*0352*/ 	.byte	0x08
	.zero		1


	//   ....[44]....
        /*0354*/ 	.word	0x00001b40
        /*0358*/ 	.word	0x000000ff
        /*035c*/ 	.word	0x00000000
        /*0360*/ 	.short	0x010a
        /*0362*/ 	.byte	0x08
	.zero		1


	//   ....[45]....
        /*0364*/ 	.word	0x00001cc0
        /*0368*/ 	.word	0x00000038
        /*036c*/ 	.word	0x00000000
        /*0370*/ 	.short	0x0101
        /*0372*/ 	.byte	0x3f
	.zero		1


	//   ....[46]....
        /*0374*/ 	.word	0x00001e50
        /*0378*/ 	.word	0x00000016
        /*037c*/ 	.word	0x00000000
        /*0380*/ 	.short	0x0101
        /*0382*/ 	.byte	0x15
	.zero		1


	//   ....[47]....
        /*0384*/ 	.word	0x00001ea0
        /*0388*/ 	.word	0x000000ff
        /*038c*/ 	.word	0x00000008
        /*0390*/ 	.short	0x010a
        /*0392*/ 	.byte	0x0c
	.zero		1


	//   ....[48]....
        /*0394*/ 	.word	0x00004690
        /*0398*/ 	.word	0x00000004
        /*039c*/ 	.word	0x00000000
        /*03a0*/ 	.short	0x0101
        /*03a2*/ 	.byte	0x15
	.zero		1


	//   ....[49]....
        /*03a4*/ 	.word	0x00004fd0
        /*03a8*/ 	.word	0x00000014
        /*03ac*/ 	.word	0x00000090
        /*03b0*/ 	.short	0x010a
        /*03b2*/ 	.byte	0x3f
	.zero		1


	//   ....[50]....
        /*03b4*/ 	.word	0x00005430
        /*03b8*/ 	.word	0x0000000a
        /*03bc*/ 	.word	0x00000158
        /*03c0*/ 	.short	0x0101
        /*03c2*/ 	.byte	0x3f
	.zero		1


	//   ....[51]....
        /*03c4*/ 	.word	0x00005ba0
        /*03c8*/ 	.word	0x00000005
        /*03cc*/ 	.word	0x00000000
        /*03d0*/ 	.short	0x010a
        /*03d2*/ 	.byte	0x3f
	.zero		1


	//   ....[52]....
        /*03d4*/ 	.word	0x00005c20
        /*03d8*/ 	.word	0x00000007
        /*03dc*/ 	.word	0x00000000
        /*03e0*/ 	.short	0x010a
        /*03e2*/ 	.byte	0x3f
	.zero		1


	//   ....[53]....
        /*03e4*/ 	.word	0x00005cb0
        /*03e8*/ 	.word	0x00000006
        /*03ec*/ 	.word	0x00000000
        /*03f0*/ 	.short	0x010a
        /*03f2*/ 	.byte	0x3f
	.zero		1


	//   ....[54]....
        /*03f4*/ 	.word	0x00005d40
        /*03f8*/ 	.word	0x00000009
        /*03fc*/ 	.word	0x00000000
        /*0400*/ 	.short	0x010a
        /*0402*/ 	.byte	0x3f
	.zero		1


	//   ....[55]....
        /*0404*/ 	.word	0x00005dd0
        /*0408*/ 	.word	0x00000006
        /*040c*/ 	.word	0x00000000
        /*0410*/ 	.short	0x010a
        /*0412*/ 	.byte	0x3f
	.zero		1


	//   ....[56]....
        /*0414*/ 	.word	0x00005e60
        /*0418*/ 	.word	0x00000009
        /*041c*/ 	.word	0x00000000
        /*0420*/ 	.short	0x010a
        /*0422*/ 	.byte	0x3f
	.zero		1


	//   ....[57]....
        /*0424*/ 	.word	0x00005ef0
        /*0428*/ 	.word	0x00000006
        /*042c*/ 	.word	0x00000000
        /*0430*/ 	.short	0x010a
        /*0432*/ 	.byte	0x3f
	.zero		1


	//   ....[58]....
        /*0434*/ 	.word	0x00005f80
        /*0438*/ 	.word	0x00000009
        /*043c*/ 	.word	0x00000000
        /*0440*/ 	.short	0x010a
        /*0442*/ 	.byte	0x3f
	.zero		1


	//   ....[59]....
        /*0444*/ 	.word	0x00006010
        /*0448*/ 	.word	0x00000006
        /*044c*/ 	.word	0x00000000
        /*0450*/ 	.short	0x010a
        /*0452*/ 	.byte	0x3f
	.zero		1


	//   ....[60]....
        /*0454*/ 	.word	0x000060a0
        /*0458*/ 	.word	0x00000009
        /*045c*/ 	.word	0x00000000
        /*0460*/ 	.short	0x010a
        /*0462*/ 	.byte	0x3f
	.zero		1


	//   ....[61]....
        /*0464*/ 	.word	0x00006130
        /*0468*/ 	.word	0x00000006
        /*046c*/ 	.word	0x00000000
        /*0470*/ 	.short	0x010a
        /*0472*/ 	.byte	0x3f
	.zero		1


	//   ....[62]....
        /*0474*/ 	.word	0x000061c0
        /*0478*/ 	.word	0x00000009
        /*047c*/ 	.word	0x00000000
        /*0480*/ 	.short	0x010a
        /*0482*/ 	.byte	0x3f
	.zero		1


	//   ....[63]....
        /*0484*/ 	.word	0x00006250
        /*0488*/ 	.word	0x00000006
        /*048c*/ 	.word	0x00000000
        /*0490*/ 	.short	0x010a
        /*0492*/ 	.byte	0x3f
	.zero		1


	//   ....[64]....
        /*0494*/ 	.word	0x000062e0
        /*0498*/ 	.word	0x00000009
        /*049c*/ 	.word	0x00000000
        /*04a0*/ 	.short	0x010a
        /*04a2*/ 	.byte	0x3f
	.zero		1


	//   ....[65]....
        /*04a4*/ 	.word	0x00006370
        /*04a8*/ 	.word	0x00000006
        /*04ac*/ 	.word	0x00000000
        /*04b0*/ 	.short	0x010a
        /*04b2*/ 	.byte	0x3f
	.zero		1


	//   ....[66]....
        /*04b4*/ 	.word	0x00006400
        /*04b8*/ 	.word	0x00000009
        /*04bc*/ 	.word	0x00000000
        /*04c0*/ 	.short	0x010a
        /*04c2*/ 	.byte	0x3f
	.zero		1


	//   ....[67]....
        /*04c4*/ 	.word	0x00006490
        /*04c8*/ 	.word	0x00000006
        /*04cc*/ 	.word	0x00000000
        /*04d0*/ 	.short	0x010a
        /*04d2*/ 	.byte	0x3f
	.zero		1


	//   ....[68]....
        /*04d4*/ 	.word	0x00006520
        /*04d8*/ 	.word	0x00000003
        /*04dc*/ 	.word	0x00000000
        /*04e0*/ 	.short	0x010a
        /*04e2*/ 	.byte	0x3f
	.zero		1


	//   ....[69]....
        /*04e4*/ 	.word	0x00006590
        /*04e8*/ 	.word	0x00000016
        /*04ec*/ 	.word	0xfffffff8
        /*04f0*/ 	.short	0x010a
        /*04f2*/ 	.byte	0x3f
	.zero		1


	//   ....[70]....
        /*04f4*/ 	.word	0x000065f0
        /*04f8*/ 	.word	0x00000038
        /*04fc*/ 	.word	0x00000000
        /*0500*/ 	.short	0x010a
        /*0502*/ 	.byte	0x3f
	.zero		1


	//   ....[71]....
        /*0504*/ 	.word	0x00006650
        /*0508*/ 	.word	0x00000016
        /*050c*/ 	.word	0x00000008
        /*0510*/ 	.short	0x010a
        /*0512*/ 	.byte	0x3f
	.zero		1


	//   ....[72]....
        /*0514*/ 	.word	0x00006720
        /*0518*/ 	.word	0x00000014
        /*051c*/ 	.word	0x00000090
        /*0520*/ 	.short	0x010a
        /*0522*/ 	.byte	0x3f
	.zero		1


	//   ....[73]....
        /*0524*/ 	.word	0x00006800
        /*0528*/ 	.word	0x00000005
        /*052c*/ 	.word	0x00000000
        /*0530*/ 	.short	0x010a
        /*0532*/ 	.byte	0x3f
	.zero		1


	//   ....[74]....
        /*0534*/ 	.word	0x00006850
        /*0538*/ 	.word	0x00000007
        /*053c*/ 	.word	0x00000000
        /*0540*/ 	.short	0x010a
        /*0542*/ 	.byte	0x3f
	.zero		1


	//   ....[75]....
        /*0544*/ 	.word	0x000068a0
        /*0548*/ 	.word	0x00000006
        /*054c*/ 	.word	0x00000000
        /*0550*/ 	.short	0x010a
        /*0552*/ 	.byte	0x3f
	.zero		1


	//   ....[76]....
        /*0554*/ 	.word	0x000068f0
        /*0558*/ 	.word	0x00000009
        /*055c*/ 	.word	0x00000000
        /*0560*/ 	.short	0x010a
        /*0562*/ 	.byte	0x3f
	.zero		1


	//   ....[77]....
        /*0564*/ 	.word	0x00006940
        /*0568*/ 	.word	0x00000006
        /*056c*/ 	.word	0x00000000
        /*0570*/ 	.short	0x010a
        /*0572*/ 	.byte	0x3f
	.zero		1


	//   ....[78]....
        /*0574*/ 	.word	0x00006990
        /*0578*/ 	.word	0x00000009
        /*057c*/ 	.word	0x00000000
        /*0580*/ 	.short	0x010a
        /*0582*/ 	.byte	0x3f
	.zero		1


	//   ....[79]....
        /*0584*/ 	.word	0x000069e0
        /*0588*/ 	.word	0x00000006
        /*058c*/ 	.word	0x00000000
        /*0590*/ 	.short	0x010a
        /*0592*/ 	.byte	0x3f
	.zero		1


	//   ....[80]....
        /*0594*/ 	.word	0x00006a30
        /*0598*/ 	.word	0x00000009
        /*059c*/ 	.word	0x00000000
        /*05a0*/ 	.short	0x010a
        /*05a2*/ 	.byte	0x3f
	.zero		1


	//   ....[81]....
        /*05a4*/ 	.word	0x00006a80
        /*05a8*/ 	.word	0x00000006
        /*05ac*/ 	.word	0x00000000
        /*05b0*/ 	.short	0x010a
        /*05b2*/ 	.byte	0x3f
	.zero		1


	//   ....[82]....
        /*05b4*/ 	.word	0x00006ad0
        /*05b8*/ 	.word	0x00000009
        /*05bc*/ 	.word	0x00000000
        /*05c0*/ 	.short	0x010a
        /*05c2*/ 	.byte	0x3f
	.zero		1


	//   ....[83]....
        /*05c4*/ 	.word	0x00006b20
        /*05c8*/ 	.word	0x00000006
        /*05cc*/ 	.word	0x00000000
        /*05d0*/ 	.short	0x010a
        /*05d2*/ 	.byte	0x3f
	.zero		1


	//   ....[84]....
        /*05d4*/ 	.word	0x00006b70
        /*05d8*/ 	.word	0x00000009
        /*05dc*/ 	.word	0x00000000
        /*05e0*/ 	.short	0x010a
        /*05e2*/ 	.byte	0x3f
	.zero		1


	//   ....[85]....
        /*05e4*/ 	.word	0x00006bc0
        /*05e8*/ 	.word	0x00000006
        /*05ec*/ 	.word	0x00000000
        /*05f0*/ 	.short	0x010a
        /*05f2*/ 	.byte	0x3f
	.zero		1


	//   ....[86]....
        /*05f4*/ 	.word	0x00006c10
        /*05f8*/ 	.word	0x00000009
        /*05fc*/ 	.word	0x00000000
        /*0600*/ 	.short	0x010a
        /*0602*/ 	.byte	0x3f
	.zero		1


	//   ....[87]....
        /*0604*/ 	.word	0x00006c60
        /*0608*/ 	.word	0x00000006
        /*060c*/ 	.word	0x00000000
        /*0610*/ 	.short	0x010a
        /*0612*/ 	.byte	0x3f
	.zero		1


	//   ....[88]....
        /*0614*/ 	.word	0x00006cb0
        /*0618*/ 	.word	0x00000009
        /*061c*/ 	.word	0x00000000
        /*0620*/ 	.short	0x010a
        /*0622*/ 	.byte	0x3f
	.zero		1


	//   ....[89]....
        /*0624*/ 	.word	0x00006d00
        /*0628*/ 	.word	0x00000006
        /*062c*/ 	.word	0x00000000
        /*0630*/ 	.short	0x010a
        /*0632*/ 	.byte	0x3f
	.zero		1


	//----- nvinfo : EIATTR_NUM_MBARRIERS
	.align		4
.L_28:
        /*0634*/ 	.byte	0x03, 0x38
        /*0636*/ 	.short	0x002a


	//----- nvinfo : EIATTR_EXIT_INSTR_OFFSETS
	.align		4
        /*0638*/ 	.byte	0x04, 0x1c
        /*063a*/ 	.short	(.L_30 - .L_29)


	//   ....[0]....
.L_29:
        /*063c*/ 	.word	0x00001580


	//   ....[1]....
        /*0640*/ 	.word	0x000015e0


	//   ....[2]....
        /*0644*/ 	.word	0x00004cb0


	//   ....[3]....
        /*0648*/ 	.word	0x00004ce0


	//   ....[4]....
        /*064c*/ 	.word	0x00006570


	//----- nvinfo : EIATTR_MAX_THREADS
	.align		4
.L_30:
        /*0650*/ 	.byte	0x04, 0x05
        /*0652*/ 	.short	(.L_32 - .L_31)
.L_31:
        /*0654*/ 	.word	0x00000180
        /*0658*/ 	.word	0x00000001
        /*065c*/ 	.word	0x00000001


	//----- nvinfo : EIATTR_CRS_STACK_SIZE
	.align		4
.L_32:
        /*0660*/ 	.byte	0x04, 0x1e
        /*0662*/ 	.short	(.L_34 - .L_33)
.L_33:
        /*0664*/ 	.word	0x00000000


	//----- nvinfo : EIATTR_CBANK_PARAM_SIZE
	.align		4
.L_34:
        /*0668*/ 	.byte	0x03, 0x19
        /*066a*/ 	.short	0x0570


	//----- nvinfo : EIATTR_PARAM_CBANK
	.align		4
        /*066c*/ 	.byte	0x04, 0x0a
        /*066e*/ 	.short	(.L_36 - .L_35)
	.align		4
.L_35:
        /*0670*/ 	.word	index@(.nv.constant0._ZN7cutlass13device_kernelINS_4gemm6kernel13GemmUniversalIN4cute5tupleIJiiiiEEENS1_10collective13CollectiveMmaINS1_40MainloopSm90TmaGmmaWarpSpecializedSparseILi18ENS5_IJNS4_1CILi2EEENSA_ILi1EEESC_EEENS1_32KernelTmaWarpSpecializedPingpongEEENS5_IJNSA_ILi64EEESG_SG_EEENS_10bfloat16_tENS5_IJNS4_6LayoutINS5_IJiNS5_IJSB_iEEEiEEENS5_IJlNS5_IJSC_SB_EEElEEEEENSJ_INS5_IJNS5_IJNS5_IJNSA_ILi8EEESB_NSA_ILi4EEEEEEiEEENS5_IJNS5_IJNSA_ILi16EEESB_SB_EEEiEEEiEEENS5_IJNS5_IJNS5_IJSG_ST_NSA_ILi1024EEEEEENSA_ILi4096EEEEEENS5_IJNS5_IJSC_NSA_ILi512EEENSA_ILi32EEEEEElEEElEEEEEEEESI_NS5_IJlSC_lEEENS4_8TiledMMAINS4_8MMA_AtomIJNS4_4SM904GMMA6SPARSE28GMMA_64x64x32_F32BF16BF16_SSILNS1C_5MajorE0ELS1F_0ELNS1C_7ScaleInE1ELS1G_1ELNS1C_9SparseSelE0EEEEEENSJ_INS5_IJSC_SC_SC_EEENS5_IJNSA_ILi0EEES1L_S1L_EEEEENS5_IJNS4_10UnderscoreES1O_S1O_EEEEENS4_13SM90_TMA_LOADENS4_14ComposedLayoutINS4_7SwizzleILi2ELi4ELi3EEENS4_25smem_sparse_ptr_flag_bitsILi2ELi16EEENSJ_INS5_IJNS5_IJSC_SP_EEENS5_IJSB_S12_EEEEEENS5_IJNS5_IJS1L_SG_EEESM_EEEEEEEvNS4_8identityENS4_23SM90_TMA_LOAD_MULTICASTENS1S_INS1T_ILi3ELi4ELi3EEENS4_18smem_ptr_flag_bitsILi16EEENSJ_INS5_IJSP_SG_EEENS5_IJSG_SC_EEEEEEEvS24_EENS_8epilogue10collective6detail29Sm90TmaWarpSpecializedAdapterINS2F_15DefaultEpilogueIfNS5_IJSC_llEEES2J_NS2E_6thread17LinearCombinationIfLi1EffLNS2K_9ScaleType4KindE0ELNS_15FloatRoundStyleE2EfEENS1_15EpilogueDefaultEEEEEvvEEEEvNT_6ParamsE)
        /*0674*/ 	.short	0x0210
        /*0676*/ 	.short	0x0570


	//----- nvinfo : EIATTR_SW_WAR
	.align		4
.L_36:
        /*0678*/ 	.byte	0x04, 0x36
        /*067a*/ 	.short	(.L_38 - .L_37)
.L_37:
        /*067c*/ 	.word	0x00000008
.L_38:


//--------------------- .nv.callgraph             --------------------------
	.section	.nv.callgraph,"",@"SHT_CUDA_CALLGRAPH"
	.align	4
	.sectionentsize	8
	.align		4
        /*0000*/ 	.word	0x00000000
	.align		4
        /*0004*/ 	.word	0xffffffff
	.align		4
        /*0008*/ 	.word	0x00000000
	.align		4
        /*000c*/ 	.word	0xfffffffe
	.align		4
        /*0010*/ 	.word	0x00000000
	.align		4
        /*0014*/ 	.word	0xfffffffd
	.align		4
        /*0018*/ 	.word	0x00000000
	.align		4
        /*001c*/ 	.word	0xfffffffc


//--------------------- .nv.constant4             --------------------------
	.section	.nv.constant4,"a",@progbits
	.align	8
	.align		8
.nv.constant4:
        /*0000*/ 	.dword	_ZN39_INTERNAL_f00543de_4_k_cu_5301d861_27094cuda3std3__45__cpo5beginE
	.align		8
        /*0008*/ 	.dword	_ZN39_INTERNAL_f00543de_4_k_cu_5301d861_27094cuda3std3__45__cpo3endE
	.align		8
        /*0010*/ 	.dword	_ZN39_INTERNAL_f00543de_4_k_cu_5301d861_27094cuda3std3__45__cpo6cbeginE
	.align		8
        /*0018*/ 	.dword	_ZN39_INTERNAL_f00543de_4_k_cu_5301d861_27094cuda3std3__45__cpo4cendE
	.align		8
        /*0020*/ 	.dword	_ZN39_INTERNAL_f00543de_4_k_cu_5301d861_27094cuda3std3__441_GLOBAL__N__f00543de_4_k_cu_5301d861_27096ignoreE
	.align		8
        /*0028*/ 	.dword	_ZN39_INTERNAL_f00543de_4_k_cu_5301d861_27094cuda3std3__419piecewise_constructE
	.align		8
        /*0030*/ 	.dword	_ZN39_INTERNAL_f00543de_4_k_cu_5301d861_27094cuda3std3__48in_placeE
	.align		8
        /*0038*/ 	.dword	_ZN39_INTERNAL_f00543de_4_k_cu_5301d861_27094cuda3std6ranges3__45__cpo4swapE
	.align		8
        /*0040*/ 	.dword	_ZN39_INTERNAL_f00543de_4_k_cu_5301d861_27094cuda3std6ranges3__45__cpo9iter_moveE
	.align		8
        /*0048*/ 	.dword	_ZN39_INTERNAL_f00543de_4_k_cu_5301d861_27094cute7productE
	.align		8
        /*0050*/ 	.dword	_ZN39_INTERNAL_f00543de_4_k_cu_5301d861_27094cute1_E


//--------------------- .text._ZN7cutlass13device_kernelINS_4gemm6kernel13GemmUniversalIN4cute5tupleIJiiiiEEENS1_10collective13CollectiveMmaINS1_40MainloopSm90TmaGmmaWarpSpecializedSparseILi18ENS5_IJNS4_1CILi2EEENSA_ILi1EEESC_EEENS1_32KernelTmaWarpSpecializedPingpongEEENS5_IJNSA_ILi64EEESG_SG_EEENS_10bfloat16_tENS5_IJNS4_6LayoutINS5_IJiNS5_IJSB_iEEEiEEENS5_IJlNS5_IJSC_SB_EEElEEEEENSJ_INS5_IJNS5_IJNS5_IJNSA_ILi8EEESB_NSA_ILi4EEEEEEiEEENS5_IJNS5_IJNSA_ILi16EEESB_SB_EEEiEEEiEEENS5_IJNS5_IJNS5_IJSG_ST_NSA_ILi1024EEEEEENSA_ILi4096EEEEEENS5_IJNS5_IJSC_NSA_ILi512EEENSA_ILi32EEEEEElEEElEEEEEEEESI_NS5_IJlSC_lEEENS4_8TiledMMAINS4_8MMA_AtomIJNS4_4SM904GMMA6SPARSE28GMMA_64x64x32_F32BF16BF16_SSILNS1C_5MajorE0ELS1F_0ELNS1C_7ScaleInE1ELS1G_1ELNS1C_9SparseSelE0EEEEEENSJ_INS5_IJSC_SC_SC_EEENS5_IJNSA_ILi0EEES1L_S1L_EEEEENS5_IJNS4_10UnderscoreES1O_S1O_EEEEENS4_13SM90_TMA_LOADENS4_14ComposedLayoutINS4_7SwizzleILi2ELi4ELi3EEENS4_25smem_sparse_ptr_flag_bitsILi2ELi16EEENSJ_INS5_IJNS5_IJSC_SP_EEENS5_IJSB_S12_EEEEEENS5_IJNS5_IJS1L_SG_EEESM_EEEEEEEvNS4_8identityENS4_23SM90_TMA_LOAD_MULTICASTENS1S_INS1T_ILi3ELi4ELi3EEENS4_18smem_ptr_flag_bitsILi16EEENSJ_INS5_IJSP_SG_EEENS5_IJSG_SC_EEEEEEEvS24_EENS_8epilogue10collective6detail29Sm90TmaWarpSpecializedAdapterINS2F_15DefaultEpilogueIfNS5_IJSC_llEEES2J_NS2E_6thread17LinearCombinationIfLi1EffLNS2K_9ScaleType4KindE0ELNS_15FloatRoundStyleE2EfEENS1_15EpilogueDefaultEEEEEvvEEEEvNT_6ParamsE --------------------------
	.section	.text._ZN7cutlass13device_kernelINS_4gemm6kernel13GemmUniversalIN4cute5tupleIJiiiiEEENS1_10collective13CollectiveMmaINS1_40MainloopSm90TmaGmmaWarpSpecializedSparseILi18ENS5_IJNS4_1CILi2EEENSA_ILi1EEESC_EEENS1_32KernelTmaWarpSpecializedPingpongEEENS5_IJNSA_ILi64EEESG_SG_EEENS_10bfloat16_tENS5_IJNS4_6LayoutINS5_IJiNS5_IJSB_iEEEiEEENS5_IJlNS5_IJSC_SB_EEElEEEEENSJ_INS5_IJNS5_IJNS5_IJNSA_ILi8EEESB_NSA_ILi4EEEEEEiEEENS5_IJNS5_IJNSA_ILi16EEESB_SB_EEEiEEEiEEENS5_IJNS5_IJNS5_IJSG_ST_NSA_ILi1024EEEEEENSA_ILi4096EEEEEENS5_IJNS5_IJSC_NSA_ILi512EEENSA_ILi32EEEEEElEEElEEEEEEEESI_NS5_IJlSC_lEEENS4_8TiledMMAINS4_8MMA_AtomIJNS4_4SM904GMMA6SPARSE28GMMA_64x64x32_F32BF16BF16_SSILNS1C_5MajorE0ELS1F_0ELNS1C_7ScaleInE1ELS1G_1ELNS1C_9SparseSelE0EEEEEENSJ_INS5_IJSC_SC_SC_EEENS5_IJNSA_ILi0EEES1L_S1L_EEEEENS5_IJNS4_10UnderscoreES1O_S1O_EEEEENS4_13SM90_TMA_LOADENS4_14ComposedLayoutINS4_7SwizzleILi2ELi4ELi3EEENS4_25smem_sparse_ptr_flag_bitsILi2ELi16EEENSJ_INS5_IJNS5_IJSC_SP_EEENS5_IJSB_S12_EEEEEENS5_IJNS5_IJS1L_SG_EEESM_EEEEEEEvNS4_8identityENS4_23SM90_TMA_LOAD_MULTICASTENS1S_INS1T_ILi3ELi4ELi3EEENS4_18smem_ptr_flag_bitsILi16EEENSJ_INS5_IJSP_SG_EEENS5_IJSG_SC_EEEEEEEvS24_EENS_8epilogue10collective6detail29Sm90TmaWarpSpecializedAdapterINS2F_15DefaultEpilogueIfNS5_IJSC_llEEES2J_NS2E_6thread17LinearCombinationIfLi1EffLNS2K_9ScaleType4KindE0ELNS_15FloatRoundStyleE2EfEENS1_15EpilogueDefaultEEEEEvvEEEEvNT_6ParamsE,"ax",@progbits
	.align	128
.text._ZN7cutlass13device_kernelINS_4gemm6kernel13GemmUniversalIN4cute5tupleIJiiiiEEENS1_10collective13CollectiveMmaINS1_40MainloopSm90TmaGmmaWarpSpecializedSparseILi18ENS5_IJNS4_1CILi2EEENSA_ILi1EEESC_EEENS1_32KernelTmaWarpSpecializedPingpongEEENS5_IJNSA_ILi64EEESG_SG_EEENS_10bfloat16_tENS5_IJNS4_6LayoutINS5_IJiNS5_IJSB_iEEEiEEENS5_IJlNS5_IJSC_SB_EEElEEEEENSJ_INS5_IJNS5_IJNS5_IJNSA_ILi8EEESB_NSA_ILi4EEEEEEiEEENS5_IJNS5_IJNSA_ILi16EEESB_SB_EEEiEEEiEEENS5_IJNS5_IJNS5_IJSG_ST_NSA_ILi1024EEEEEENSA_ILi4096EEEEEENS5_IJNS5_IJSC_NSA_ILi512EEENSA_ILi32EEEEEElEEElEEEEEEEESI_NS5_IJlSC_lEEENS4_8TiledMMAINS4_8MMA_AtomIJNS4_4SM904GMMA6SPARSE28GMMA_64x64x32_F32BF16BF16_SSILNS1C_5MajorE0ELS1F_0ELNS1C_7ScaleInE1ELS1G_1ELNS1C_9SparseSelE0EEEEEENSJ_INS5_IJSC_SC_SC_EEENS5_IJNSA_ILi0EEES1L_S1L_EEEEENS5_IJNS4_10UnderscoreES1O_S1O_EEEEENS4_13SM90_TMA_LOADENS4_14ComposedLayoutINS4_7SwizzleILi2ELi4ELi3EEENS4_25smem_sparse_ptr_flag_bitsILi2ELi16EEENSJ_INS5_IJNS5_IJSC_SP_EEENS5_IJSB_S12_EEEEEENS5_IJNS5_IJS1L_SG_EEESM_EEEEEEEvNS4_8identityENS4_23SM90_TMA_LOAD_MULTICASTENS1S_INS1T_ILi3ELi4ELi3EEENS4_18smem_ptr_flag_bitsILi16EEENSJ_INS5_IJSP_SG_EEENS5_IJSG_SC_EEEEEEEvS24_EENS_8epilogue10collective6detail29Sm90TmaWarpSpecializedAdapterINS2F_15DefaultEpilogueIfNS5_IJSC_llEEES2J_NS2E_6thread17LinearCombinationIfLi1EffLNS2K_9ScaleType4KindE0ELNS_15FloatRoundStyleE2EfEENS1_15EpilogueDefaultEEEEEvvEEEEvNT_6ParamsE:
        .type           _ZN7cutlass13device_kernelINS_4gemm6kernel13GemmUniversalIN4cute5tupleIJiiiiEEENS1_10collective13CollectiveMmaINS1_40MainloopSm90TmaGmmaWarpSpecializedSparseILi18ENS5_IJNS4_1CILi2EEENSA_ILi1EEESC_EEENS1_32KernelTmaWarpSpecializedPingpongEEENS5_IJNSA_ILi64EEESG_SG_EEENS_10bfloat16_tENS5_IJNS4_6LayoutINS5_IJiNS5_IJSB_iEEEiEEENS5_IJlNS5_IJSC_SB_EEElEEEEENSJ_INS5_IJNS5_IJNS5_IJNSA_ILi8EEESB_NSA_ILi4EEEEEEiEEENS5_IJNS5_IJNSA_ILi16EEESB_SB_EEEiEEEiEEENS5_IJNS5_IJNS5_IJSG_ST_NSA_ILi1024EEEEEENSA_ILi4096EEEEEENS5_IJNS5_IJSC_NSA_ILi512EEENSA_ILi32EEEEEElEEElEEEEEEEESI_NS5_IJlSC_lEEENS4_8TiledMMAINS4_8MMA_AtomIJNS4_4SM904GMMA6SPARSE28GMMA_64x64x32_F32BF16BF16_SSILNS1C_5MajorE0ELS1F_0ELNS1C_7ScaleInE1ELS1G_1ELNS1C_9SparseSelE0EEEEEENSJ_INS5_IJSC_SC_SC_EEENS5_IJNSA_ILi0EEES1L_S1L_EEEEENS5_IJNS4_10UnderscoreES1O_S1O_EEEEENS4_13SM90_TMA_LOADENS4_14ComposedLayoutINS4_7SwizzleILi2ELi4ELi3EEENS4_25smem_sparse_ptr_flag_bitsILi2ELi16EEENSJ_INS5_IJNS5_IJSC_SP_EEENS5_IJSB_S12_EEEEEENS5_IJNS5_IJS1L_SG_EEESM_EEEEEEEvNS4_8identityENS4_23SM90_TMA_LOAD_MULTICASTENS1S_INS1T_ILi3ELi4ELi3EEENS4_18smem_ptr_flag_bitsILi16EEENSJ_INS5_IJSP_SG_EEENS5_IJSG_SC_EEEEEEEvS24_EENS_8epilogue10collective6detail29Sm90TmaWarpSpecializedAdapterINS2F_15DefaultEpilogueIfNS5_IJSC_llEEES2J_NS2E_6thread17LinearCombinationIfLi1EffLNS2K_9ScaleType4KindE0ELNS_15FloatRoundStyleE2EfEENS1_15EpilogueDefaultEEEEEvvEEEEvNT_6ParamsE,@function
        .size           _ZN7cutlass13device_kernelINS_4gemm6kernel13GemmUniversalIN4cute5tupleIJiiiiEEENS1_10collective13CollectiveMmaINS1_40MainloopSm90TmaGmmaWarpSpecializedSparseILi18ENS5_IJNS4_1CILi2EEENSA_ILi1EEESC_EEENS1_32KernelTmaWarpSpecializedPingpongEEENS5_IJNSA_ILi64EEESG_SG_EEENS_10bfloat16_tENS5_IJNS4_6LayoutINS5_IJiNS5_IJSB_iEEEiEEENS5_IJlNS5_IJSC_SB_EEElEEEEENSJ_INS5_IJNS5_IJNS5_IJNSA_ILi8EEESB_NSA_ILi4EEEEEEiEEENS5_IJNS5_IJNSA_ILi16EEESB_SB_EEEiEEEiEEENS5_IJNS5_IJNS5_IJSG_ST_NSA_ILi1024EEEEEENSA_ILi4096EEEEEENS5_IJNS5_IJSC_NSA_ILi512EEENSA_ILi32EEEEEElEEElEEEEEEEESI_NS5_IJlSC_lEEENS4_8TiledMMAINS4_8MMA_AtomIJNS4_4SM904GMMA6SPARSE28GMMA_64x64x32_F32BF16BF16_SSILNS1C_5MajorE0ELS1F_0ELNS1C_7ScaleInE1ELS1G_1ELNS1C_9SparseSelE0EEEEEENSJ_INS5_IJSC_SC_SC_EEENS5_IJNSA_ILi0EEES1L_S1L_EEEEENS5_IJNS4_10UnderscoreES1O_S1O_EEEEENS4_13SM90_TMA_LOADENS4_14ComposedLayoutINS4_7SwizzleILi2ELi4ELi3EEENS4_25smem_sparse_ptr_flag_bitsILi2ELi16EEENSJ_INS5_IJNS5_IJSC_SP_EEENS5_IJSB_S12_EEEEEENS5_IJNS5_IJS1L_SG_EEESM_EEEEEEEvNS4_8identityENS4_23SM90_TMA_LOAD_MULTICASTENS1S_INS1T_ILi3ELi4ELi3EEENS4_18smem_ptr_flag_bitsILi16EEENSJ_INS5_IJSP_SG_EEENS5_IJSG_SC_EEEEEEEvS24_EENS_8epilogue10collective6detail29Sm90TmaWarpSpecializedAdapterINS2F_15DefaultEpilogueIfNS5_IJSC_llEEES2J_NS2E_6thread17LinearCombinationIfLi1EffLNS2K_9ScaleType4KindE0ELNS_15FloatRoundStyleE2EfEENS1_15EpilogueDefaultEEEEEvvEEEEvNT_6ParamsE,(.L_x_157 - _ZN7cutlass13device_kernelINS_4gemm6kernel13GemmUniversalIN4cute5tupleIJiiiiEEENS1_10collective13CollectiveMmaINS1_40MainloopSm90TmaGmmaWarpSpecializedSparseILi18ENS5_IJNS4_1CILi2EEENSA_ILi1EEESC_EEENS1_32KernelTmaWarpSpecializedPingpongEEENS5_IJNSA_ILi64EEESG_SG_EEENS_10bfloat16_tENS5_IJNS4_6LayoutINS5_IJiNS5_IJSB_iEEEiEEENS5_IJlNS5_IJSC_SB_EEElEEEEENSJ_INS5_IJNS5_IJNS5_IJNSA_ILi8EEESB_NSA_ILi4EEEEEEiEEENS5_IJNS5_IJNSA_ILi16EEESB_SB_EEEiEEEiEEENS5_IJNS5_IJNS5_IJSG_ST_NSA_ILi1024EEEEEENSA_ILi4096EEEEEENS5_IJNS5_IJSC_NSA_ILi512EEENSA_ILi32EEEEEElEEElEEEEEEEESI_NS5_IJlSC_lEEENS4_8TiledMMAINS4_8MMA_AtomIJNS4_4SM904GMMA6SPARSE28GMMA_64x64x32_F32BF16BF16_SSILNS1C_5MajorE0ELS1F_0ELNS1C_7ScaleInE1ELS1G_1ELNS1C_9SparseSelE0EEEEEENSJ_INS5_IJSC_SC_SC_EEENS5_IJNSA_ILi0EEES1L_S1L_EEEEENS5_IJNS4_10UnderscoreES1O_S1O_EEEEENS4_13SM90_TMA_LOADENS4_14ComposedLayoutINS4_7SwizzleILi2ELi4ELi3EEENS4_25smem_sparse_ptr_flag_bitsILi2ELi16EEENSJ_INS5_IJNS5_IJSC_SP_EEENS5_IJSB_S12_EEEEEENS5_IJNS5_IJS1L_SG_EEESM_EEEEEEEvNS4_8identityENS4_23SM90_TMA_LOAD_MULTICASTENS1S_INS1T_ILi3ELi4ELi3EEENS4_18smem_ptr_flag_bitsILi16EEENSJ_INS5_IJSP_SG_EEENS5_IJSG_SC_EEEEEEEvS24_EENS_8epilogue10collective6detail29Sm90TmaWarpSpecializedAdapterINS2F_15DefaultEpilogueIfNS5_IJSC_llEEES2J_NS2E_6thread17LinearCombinationIfLi1EffLNS2K_9ScaleType4KindE0ELNS_15FloatRoundStyleE2EfEENS1_15EpilogueDefaultEEEEEvvEEEEvNT_6ParamsE)
        .other          _ZN7cutlass13device_kernelINS_4gemm6kernel13GemmUniversalIN4cute5tupleIJiiiiEEENS1_10collective13CollectiveMmaINS1_40MainloopSm90TmaGmmaWarpSpecializedSparseILi18ENS5_IJNS4_1CILi2EEENSA_ILi1EEESC_EEENS1_32KernelTmaWarpSpecializedPingpongEEENS5_IJNSA_ILi64EEESG_SG_EEENS_10bfloat16_tENS5_IJNS4_6LayoutINS5_IJiNS5_IJSB_iEEEiEEENS5_IJlNS5_IJSC_SB_EEElEEEEENSJ_INS5_IJNS5_IJNS5_IJNSA_ILi8EEESB_NSA_ILi4EEEEEEiEEENS5_IJNS5_IJNSA_ILi16EEESB_SB_EEEiEEEiEEENS5_IJNS5_IJNS5_IJSG_ST_NSA_ILi1024EEEEEENSA_ILi4096EEEEEENS5_IJNS5_IJSC_NSA_ILi512EEENSA_ILi32EEEEEElEEElEEEEEEEESI_NS5_IJlSC_lEEENS4_8TiledMMAINS4_8MMA_AtomIJNS4_4SM904GMMA6SPARSE28GMMA_64x64x32_F32BF16BF16_SSILNS1C_5MajorE0ELS1F_0ELNS1C_7ScaleInE1ELS1G_1ELNS1C_9SparseSelE0EEEEEENSJ_INS5_IJSC_SC_SC_EEENS5_IJNSA_ILi0EEES1L_S1L_EEEEENS5_IJNS4_10UnderscoreES1O_S1O_EEEEENS4_13SM90_TMA_LOADENS4_14ComposedLayoutINS4_7SwizzleILi2ELi4ELi3EEENS4_25smem_sparse_ptr_flag_bitsILi2ELi16EEENSJ_INS5_IJNS5_IJSC_SP_EEENS5_IJSB_S12_EEEEEENS5_IJNS5_IJS1L_SG_EEESM_EEEEEEEvNS4_8identityENS4_23SM90_TMA_LOAD_MULTICASTENS1S_INS1T_ILi3ELi4ELi3EEENS4_18smem_ptr_flag_bitsILi16EEENSJ_INS5_IJSP_SG_EEENS5_IJSG_SC_EEEEEEEvS24_EENS_8epilogue10collective6detail29Sm90TmaWarpSpecializedAdapterINS2F_15DefaultEpilogueIfNS5_IJSC_llEEES2J_NS2E_6thread17LinearCombinationIfLi1EffLNS2K_9ScaleType4KindE0ELNS_15FloatRoundStyleE2EfEENS1_15EpilogueDefaultEEEEEvvEEEEvNT_6ParamsE,@"STO_CUDA_ENTRY STV_DEFAULT"
_ZN7cutlass13device_kernelINS_4gemm6kernel13GemmUniversalIN4cute5tupleIJiiiiEEENS1_10collective13CollectiveMmaINS1_40MainloopSm90TmaGmmaWarpSpecializedSparseILi18ENS5_IJNS4_1CILi2EEENSA_ILi1EEESC_EEENS1_32KernelTmaWarpSpecializedPingpongEEENS5_IJNSA_ILi64EEESG_SG_EEENS_10bfloat16_tENS5_IJNS4_6LayoutINS5_IJiNS5_IJSB_iEEEiEEENS5_IJlNS5_IJSC_SB_EEElEEEEENSJ_INS5_IJNS5_IJNS5_IJNSA_ILi8EEESB_NSA_ILi4EEEEEEiEEENS5_IJNS5_IJNSA_ILi16EEESB_SB_EEEiEEEiEEENS5_IJNS5_IJNS5_IJSG_ST_NSA_ILi1024EEEEEENSA_ILi4096EEEEEENS5_IJNS5_IJSC_NSA_ILi512EEENSA_ILi32EEEEEElEEElEEEEEEEESI_NS5_IJlSC_lEEENS4_8TiledMMAINS4_8MMA_AtomIJNS4_4SM904GMMA6SPARSE28GMMA_64x64x32_F32BF16BF16_SSILNS1C_5MajorE0ELS1F_0ELNS1C_7ScaleInE1ELS1G_1ELNS1C_9SparseSelE0EEEEEENSJ_INS5_IJSC_SC_SC_EEENS5_IJNSA_ILi0EEES1L_S1L_EEEEENS5_IJNS4_10UnderscoreES1O_S1O_EEEEENS4_13SM90_TMA_LOADENS4_14ComposedLayoutINS4_7SwizzleILi2ELi4ELi3EEENS4_25smem_sparse_ptr_flag_bitsILi2ELi16EEENSJ_INS5_IJNS5_IJSC_SP_EEENS5_IJSB_S12_EEEEEENS5_IJNS5_IJS1L_SG_EEESM_EEEEEEEvNS4_8identityENS4_23SM90_TMA_LOAD_MULTICASTENS1S_INS1T_ILi3ELi4ELi3EEENS4_18smem_ptr_flag_bitsILi16EEENSJ_INS5_IJSP_SG_EEENS5_IJSG_SC_EEEEEEEvS24_EENS_8epilogue10collective6detail29Sm90TmaWarpSpecializedAdapterINS2F_15DefaultEpilogueIfNS5_IJSC_llEEES2J_NS2E_6thread17LinearCombinationIfLi1EffLNS2K_9ScaleType4KindE0ELNS_15FloatRoundStyleE2EfEENS1_15EpilogueDefaultEEEEEvvEEEEvNT_6ParamsE:
[----:B------:R-:W-:Y:S01]  /*0000*/  LDC R1, c[0x0][0x28] ;  /* 0x00000a00ff017b82 */ /* 0x000fe20000000800 */
[----:B------:R-:W0:Y:S01]  /*0010*/  S2R R10, SR_TID.X ;  /* 0x00000000000a7919 */ /* 0x000e220000002100 */
[----:B------:R-:W-:Y:S01]  /*0020*/  ELECT P0, URZ, PT ;  /* 0x00000000003f782f */ /* 0x000fe20003800000 */
[----:B------:R-:W-:Y:S01]  /*0030*/  BSSY B0, `(.L_x_0) ;  /* 0x0000012000007945 */ /* 0x000fe20003800000 */
[--C-:B0-----:R-:W-:Y:S02]  /*0040*/  SHF.R.U32.HI R0, RZ, 0x5, R10.reuse ;  /* 0x00000005ff007819 */ /* 0x101fe4000001160a */
[----:B------:R-:W-:-:S03]  /*0050*/  SHF.R.U32.HI R4, RZ, 0x7, R10 ;  /* 0x00000007ff047819 */ /* 0x000fc6000001160a */
[----:B------:R-:W0:Y:S04]  /*0060*/  SHFL.IDX PT, R2, R0, RZ, 0x1f ;  /* 0x00001fff00027589 */ /* 0x000e2800000e0000 */
[----:B------:R1:W2:Y:S01]  /*0070*/  SHFL.IDX PT, R5, R4, RZ, 0x1f ;  /* 0x00001fff04057589 */ /* 0x0002a200000e0000 */
[----:B0-----:R-:W-:-:S13]  /*0080*/  ISETP.NE.OR P0, PT, R2, RZ, !P0 ;  /* 0x000000ff0200720c */ /* 0x001fda0004705670 */
[----:B-12---:R-:W-:Y:S05]  /*0090*/  @P0 BRA `(.L_x_1) ;  /* 0x00000000002c0947 */ /* 0x006fea0003800000 */
[----:B------:R-:W-:Y:S02]  /*00a0*/  ULDC.64 UR4, c[0x0][0x198] ;  /* 0x0000660000047ab9 */ /* 0x000fe40000000a00 */
[----:B------:R-:W-:Y:S02]  /*00b0*/  UIADD3 UR6, UP0, UR4, 0xf0, URZ ;  /* 0x000000f004067890 */ /* 0x000fe4000ff1e03f */
[----:B------:R-:W-:Y:S02]  /*00c0*/  UIADD3 UR8, UP1, UR4, 0x1f0, URZ ;  /* 0x000001f004087890 */ /* 0x000fe4000ff3e03f */
[----:B------:R-:W-:Y:S02]  /*00d0*/  UIADD3 UR4, UP2, UR4, 0x2f0, URZ ;  /* 0x000002f004047890 */ /* 0x000fe4000ff5e03f */
[----:B------:R-:W-:Y:S02]  /*00e0*/  UIADD3.X UR7, URZ, UR5, URZ, UP0, !UPT ;  /* 0x000000053f077290 */ /* 0x000fe400087fe43f */
[----:B------:R-:W-:-:S02]  /*00f0*/  UIADD3.X UR9, URZ, UR5, URZ, UP1, !UPT ;  /* 0x000000053f097290 */ /* 0x000fc40008ffe43f */
[----:B------:R-:W-:-:S05]  /*0100*/  UIADD3.X UR5, URZ, UR5, URZ, UP2, !UPT ;  /* 0x000000053f057290 */ /* 0x000fca00097fe43f */
[----:B------:R0:W-:Y:S02]  /*0110*/  UTMACCTL.PF [UR6] ;  /* 0x00000000060079b9 */ /* 0x0001e40008040000 */
[----:B------:R0:W-:Y:S02]  /*0120*/  UTMACCTL.PF [UR8] ;  /* 0x00000000080079b9 */ /* 0x0001e40008040000 */
[----:B------:R0:W-:Y:S02]  /*0130*/  UTMACCTL.PF [UR4] ;  /* 0x00000000040079b9 */ /* 0x0001e40008040000 */
[----:B0-----:R-:W-:Y:S01]  /*0140*/  NOP ;  /* 0x0000000000007918 */ /* 0x001fe20000000000 */
.L_x_1:
[----:B------:R-:W-:Y:S05]  /*0150*/  BSYNC B0 ;  /* 0x0000000000007941 */ /* 0x000fea0003800000 */
.L_x_0:
[----:B------:R-:W0:Y:S02]  /*0160*/  SHFL.IDX PT, R6, R0, RZ, 0x1f ;  /* 0x00001fff00067589 */ /* 0x000e2400000e0000 */
[----:B0-----:R-:W-:-:S13]  /*0170*/  ISETP.NE.AND P0, PT, R6, RZ, PT ;  /* 0x000000ff0600720c */ /* 0x001fda0003f05270 */
[----:B------:R-:W-:Y:S05]  /*0180*/  @P0 BRA `(.L_x_2) ;  /* 0x0000000000d40947 */ /* 0x000fea0003800000 */
[----:B------:R-:W-:Y:S01]  /*0190*/  ELECT P0, URZ, PT ;  /* 0x00000000003f782f */ /* 0x000fe20003800000 */
[----:B------:R-:W-:-:S12]  /*01a0*/  BSSY B0, `(.L_x_2) ;  /* 0x0000033000007945 */ /* 0x000fd80003800000 */
[----:B------:R-:W-:Y:S05]  /*01b0*/  @!P0 BRA `(.L_x_3) ;  /* 0x0000000000c48947 */ /* 0x000fea0003800000 */
[----:B------:R-:W0:Y:S01]  /*01c0*/  S2UR UR8, SR_CgaCtaId ;  /* 0x00000000000879c3 */ /* 0x000e220000008800 */
[----:B------:R-:W-:Y:S01]  /*01d0*/  UMOV UR4, 0x400 ;  /* 0x0000040000047882 */ /* 0x000fe20000000000 */
[----:B------:R-:W-:Y:S01]  /*01e0*/  UMOV UR5, 0x1 ;  /* 0x0000000100057882 */ /* 0x000fe20000000000 */
[----:B------:R-:W-:Y:S02]  /*01f0*/  UMOV UR6, 0x2 ;  /* 0x0000000200067882 */ /* 0x000fe40000000000 */
[----:B------:R-:W-:-:S04]  /*0200*/  UIADD3 UR6, -UR6, 0x100000, URZ ;  /* 0x0010000006067890 */ /* 0x000fc8000fffe13f */
[----:B------:R-:W-:Y:S02]  /*0210*/  USHF.L.U32 UR7, UR6, 0xb, URZ ;  /* 0x0000000b06077899 */ /* 0x000fe4000800063f */
[----:B------:R-:W-:Y:S02]  /*0220*/  USHF.L.U32 UR6, UR6, 0x1, URZ ;  /* 0x0000000106067899 */ /* 0x000fe4000800063f */
[----:B0-----:R-:W-:Y:S02]  /*0230*/  ULEA UR8, UR8, UR4, 0x18 ;  /* 0x0000000408087291 */ /* 0x001fe4000f8ec03f */
[----:B------:R-:W-:-:S04]  /*0240*/  UIADD3 UR4, -UR5, 0x100000, URZ ;  /* 0x0010000005047890 */ /* 0x000fc8000fffe13f */
[----:B------:R-:W-:Y:S02]  /*0250*/  USHF.L.U32 UR5, UR4, 0xb, URZ ;  /* 0x0000000b04057899 */ /* 0x000fe4000800063f */
[----:B------:R-:W-:Y:S01]  /*0260*/  USHF.L.U32 UR4, UR4, 0x1, URZ ;  /* 0x0000000104047899 */ /* 0x000fe2000800063f */
[----:B------:R-:W0:Y:S11]  /*0270*/  FENCE.VIEW.ASYNC.S ;  /* 0x00000000000073c6 */ /* 0x000e360000000000 */
[----:B0-----:R0:W1:Y:S01]  /*0280*/  SYNCS.EXCH.64 URZ, [UR8], UR4 ;  /* 0x00000004083f75b2 */ /* 0x0010620008000100 */
[----:B------:R0:W2:Y:S01]  /*0290*/  SYNCS.EXCH.64 URZ, [UR8+0x90], UR6 ;  /* 0x00009006083f75b2 */ /* 0x0000a20008000100 */
[----:B------:R0:W3:Y:S01]  /*02a0*/  SYNCS.EXCH.64 URZ, [UR8+0x8], UR4 ;  /* 0x00000804083f75b2 */ /* 0x0000e20008000100 */
[----:B------:R0:W4:Y:S01]  /*02b0*/  SYNCS.EXCH.64 URZ, [UR8+0x98], UR6 ;  /* 0x00009806083f75b2 */ /* 0x0001220008000100 */
[----:B------:R0:W0:Y:S01]  /*02c0*/  SYNCS.EXCH.64 URZ, [UR8+0x10], UR4 ;  /* 0x00001004083f75b2 */ /* 0x0000220008000100 */
        /* <DEDUP_REMOVED lines=31> */
[----:B-1234-:R-:W-:Y:S01]  /*04c0*/  NOP ;  /* 0x0000000000007918 */ /* 0x01efe20000000000 */
.L_x_3:
[----:B0-----:R-:W-:Y:S05]  /*04d0*/  BSYNC B0 ;  /* 0x0000000000007941 */ /* 0x001fea0003800000 */
.L_x_2:
[----:B------:R-:W-:Y:S01]  /*04e0*/  SHF.R.S32.HI R3, RZ, 0x1f, R10 ;  /* 0x0000001fff037819 */ /* 0x000fe2000001140a */
[----:B------:R-:W0:Y:S01]  /*04f0*/  SHFL.IDX PT, R7, R0, RZ, 0x1f ;  /* 0x00001fff00077589 */ /* 0x000e2200000e0000 */
[----:B------:R-:W1:Y:S01]  /*0500*/  S2UR UR13, SR_CTAID.X ;  /* 0x00000000000d79c3 */ /* 0x000e620000002500 */
[----:B------:R-:W-:Y:S02]  /*0510*/  ELECT P0, URZ, PT ;  /* 0x00000000003f782f */ /* 0x000fe40003800000 */
[----:B------:R-:W-:Y:S01]  /*0520*/  LEA.HI R3, R3, R10, RZ, 0x7 ;  /* 0x0000000a03037211 */ /* 0x000fe200078f38ff */
[----:B------:R1:W2:Y:S01]  /*0530*/  SHFL.IDX PT, R9, R0, RZ, 0x1f ;  /* 0x00001fff00097589 */ /* 0x0002a200000e0000 */
[----:B------:R-:W-:Y:S01]  /*0540*/  ELECT P1, URZ, PT ;  /* 0x00000000003f782f */ /* 0x000fe20003820000 */
[----:B------:R-:W-:Y:S01]  /*0550*/  NOP ;  /* 0x0000000000007918 */ /* 0x000fe20000000000 */
[----:B------:R-:W-:Y:S01]  /*0560*/  LOP3.LUT R3, R3, 0xffffff80, RZ, 0xc0, !PT ;  /* 0xffffff8003037812 */ /* 0x000fe200078ec0ff */
[----:B------:R-:W3:Y:S01]  /*0570*/  S2R R16, SR_CTAID.Y ;  /* 0x0000000000107919 */ /* 0x000ee20000002600 */
[----:B------:R-:W-:Y:S01]  /*0580*/  ULDC UR4, c[0x0][0x150] ;  /* 0x0000540000047ab9 */ /* 0x000fe20000000800 */
[----:B------:R-:W4:Y:S01]  /*0590*/  LDC R14, c[0x0][0x144] ;  /* 0x00005100ff0e7b82 */ /* 0x000f220000000800 */
[----:B------:R-:W-:Y:S01]  /*05a0*/  UMOV UR11, 0x80 ;  /* 0x00000080000b7882 */ /* 0x000fe20000000000 */
[----:B------:R-:W-:Y:S01]  /*05b0*/  IMAD.IADD R11, R10, 0x1, -R3 ;  /* 0x000000010a0b7824 */ /* 0x000fe200078e0a03 */
[----:B------:R-:W5:Y:S01]  /*05c0*/  SHFL.IDX PT, R4, R4, RZ, 0x1f ;  /* 0x00001fff04047589 */ /* 0x000f6200000e0000 */
[----:B------:R-:W-:Y:S01]  /*05d0*/  NOP ;  /* 0x0000000000007918 */ /* 0x000fe20000000000 */
[----:B------:R-:W-:-:S02]  /*05e0*/  VIADD R40, R5, 0xffffffff ;  /* 0xffffffff05287836 */ /* 0x000fc40000000000 */
[----:B------:R-:W-:Y:S01]  /*05f0*/  SHF.R.S32.HI R18, RZ, 0x1f, R11 ;  /* 0x0000001fff127819 */ /* 0x000fe2000001140b */
[----:B------:R-:W4:Y:S02]  /*0600*/  LDC R25, c[0x0][0x148] ;  /* 0x00005200ff197b82 */ /* 0x000f240000000800 */
[----:B------:R-:W-:Y:S02]  /*0610*/  ISETP.GE.U32.AND P4, PT, R40, 0x2, PT ;  /* 0x000000022800780c */ /* 0x000fe40003f86070 */
[----:B------:R-:W-:Y:S02]  /*0620*/  LEA.HI R3, R18, R11, RZ, 0x3 ;  /* 0x0000000b12037211 */ /* 0x000fe400078f18ff */
[----:B0-----:R-:W-:Y:S02]  /*0630*/  ISETP.NE.OR P0, PT, R7, RZ, !P0 ;  /* 0x000000ff0700720c */ /* 0x001fe40004705670 */
[--C-:B------:R-:W-:Y:S02]  /*0640*/  SHF.R.S32.HI R7, RZ, 0x3, R3.reuse ;  /* 0x00000003ff077819 */ /* 0x100fe40000011403 */
[----:B------:R-:W-:-:S02]  /*0650*/  SHF.R.S32.HI R8, RZ, 0x1f, R3 ;  /* 0x0000001fff087819 */ /* 0x000fc40000011403 */
[----:B------:R-:W-:Y:S02]  /*0660*/  SHF.R.S32.HI R3, RZ, 0x1f, R6 ;  /* 0x0000001fff037819 */ /* 0x000fe40000011406 */
[----:B------:R-:W-:Y:S02]  /*0670*/  LEA.HI R8, R8, R7, RZ, 0x2 ;  /* 0x0000000708087211 */ /* 0x000fe400078f10ff */
[----:B------:R-:W-:Y:S02]  /*0680*/  LEA.HI R3, R3, R6, RZ, 0x2 ;  /* 0x0000000603037211 */ /* 0x000fe400078f10ff */
[----:B------:R-:W-:Y:S01]  /*0690*/  LOP3.LUT R8, R8, 0xfffffffc, RZ, 0xc0, !PT ;  /* 0xfffffffc08087812 */ /* 0x000fe200078ec0ff */
[----:B------:R-:W-:Y:S01]  /*06a0*/  VOTEU.ALL UP0, P0 ;  /* 0x00000000003f7886 */ /* 0x000fe20000000000 */
[----:B------:R-:W-:Y:S02]  /*06b0*/  LOP3.LUT R3, R3, 0x3ffffffc, RZ, 0xc0, !PT ;  /* 0x3ffffffc03037812 */ /* 0x000fe400078ec0ff */
[----:B-1----:R-:W-:Y:S01]  /*06c0*/  I2FP.F32.U32 R0, UR13 ;  /* 0x0000000d00007c45 */ /* 0x002fe20008201000 */
[----:B------:R-:W-:Y:S01]  /*06d0*/  IMAD.IADD R8, R7, 0x1, -R8 ;  /* 0x0000000107087824 */ /* 0x000fe200078e0a08 */
[----:B--2---:R-:W-:Y:S01]  /*06e0*/  ISETP.NE.OR P1, PT, R9, RZ, !P1 ;  /* 0x000000ff0900720c */ /* 0x004fe20004f25670 */
[----:B------:R-:W-:Y:S01]  /*06f0*/  IMAD.IADD R3, R6, 0x1, -R3 ;  /* 0x0000000106037824 */ /* 0x000fe200078e0a03 */
[----:B------:R-:W0:Y:S01]  /*0700*/  @!UP0 S2UR UR7, SR_CgaCtaId ;  /* 0x00000000000789c3 */ /* 0x000e220000008800 */
[----:B------:R-:W-:Y:S01]  /*0710*/  FMUL R12, R0, UR4 ;  /* 0x00000004000c7c20 */ /* 0x000fe20008400000 */
[----:B------:R-:W-:Y:S01]  /*0720*/  ULDC UR4, c[0x0][0x154] ;  /* 0x0000550000047ab9 */ /* 0x000fe20000000800 */
[----:B------:R-:W-:Y:S01]  /*0730*/  IMAD R8, R3, 0x4, R8 ;  /* 0x0000000403087824 */ /* 0x000fe200078e0208 */
[----:B------:R-:W-:Y:S01]  /*0740*/  SHF.R.S32.HI R3, RZ, 0x1f, R2 ;  /* 0x0000001fff037819 */ /* 0x000fe20000011402 */
[----:B------:R-:W-:Y:S01]  /*0750*/  @!UP0 UMOV UR6, 0x400 ;  /* 0x0000040000068882 */ /* 0x000fe20000000000 */
[----:B-----5:R-:W-:Y:S01]  /*0760*/  R2UR UR12, R4 ;  /* 0x00000000040c72ca */ /* 0x020fe200000e0000 */
[----:B------:R-:W1:Y:S01]  /*0770*/  F2I.U32.TRUNC.NTZ R12, R12 ;  /* 0x0000000c000c7305 */ /* 0x000e62000020f000 */
[----:B------:R-:W-:Y:S01]  /*0780*/  LEA.HI R3, R3, R2, RZ, 0x2 ;  /* 0x0000000203037211 */ /* 0x000fe200078f10ff */
[C---:B------:R-:W-:Y:S01]  /*0790*/  IMAD.SHL.U32 R13, R8.reuse, 0x4, RZ ;  /* 0x00000004080d7824 */ /* 0x040fe200078e00ff */
[----:B------:R-:W-:Y:S01]  /*07a0*/  LEA.HI R0, R8, R8, RZ, 0x1 ;  /* 0x0000000808007211 */ /* 0x000fe200078f08ff */
[----:B------:R-:W-:Y:S01]  /*07b0*/  VOTEU.ALL UP1, P1 ;  /* 0x00000000003f7886 */ /* 0x000fe20000820000 */
[----:B------:R-:W-:Y:S01]  /*07c0*/  LOP3.LUT R3, R3, 0xfffffffc, RZ, 0xc0, !PT ;  /* 0xfffffffc03037812 */ /* 0x000fe200078ec0ff */
[----:B------:R-:W-:Y:S01]  /*07d0*/  VOTEU.ALL UP2, P1 ;  /* 0x00000000003f7886 */ /* 0x000fe20000840000 */
[----:B------:R-:W-:Y:S01]  /*07e0*/  LOP3.LUT R7, R0, 0xfffffffe, RZ, 0xc0, !PT ;  /* 0xfffffffe00077812 */ /* 0x000fe200078ec0ff */
[----:B------:R-:W-:Y:S01]  /*07f0*/  VOTEU.ALL UP3, P1 ;  /* 0x00000000003f7886 */ /* 0x000fe20000860000 */
[----:B------:R-:W2:Y:S01]  /*0800*/  @!UP1 S2UR UR10, SR_CgaCtaId ;  /* 0x00000000000a99c3 */ /* 0x000ea20000008800 */
[----:B------:R-:W-:Y:S01]  /*0810*/  IMAD.IADD R19, R2, 0x1, -R3 ;  /* 0x0000000102137824 */ /* 0x000fe200078e0a03 */
[----:B---3--:R-:W-:Y:S01]  /*0820*/  I2FP.F32.U32 R0, R16 ;  /* 0x0000001000007245 */ /* 0x008fe20000201000 */
[C---:B------:R-:W-:Y:S01]  /*0830*/  IMAD.IADD R7, R8.reuse, 0x1, -R7 ;  /* 0x0000000108077824 */ /* 0x040fe200078e0a07 */
[----:B------:R-:W-:Y:S01]  /*0840*/  @!UP1 UMOV UR9, 0x400 ;  /* 0x0000040000099882 */ /* 0x000fe20000000000 */
[----:B------:R-:W-:Y:S01]  /*0850*/  LOP3.LUT R13, R8, 0xc, R13, 0x78, !PT ;  /* 0x0000000c080d7812 */ /* 0x000fe200078e780d */
[----:B-1----:R-:W-:-:S02]  /*0860*/  IMAD.MOV R9, RZ, RZ, -R12 ;  /* 0x000000ffff097224 */ /* 0x002fc400078e0a0c */
[----:B------:R-:W-:Y:S01]  /*0870*/  FMUL R0, R0, UR4 ;  /* 0x0000000400007c20 */ /* 0x000fe20008400000 */
[----:B------:R-:W1:Y:S01]  /*0880*/  LDC R2, c[0x0][0x140] ;  /* 0x00005000ff027b82 */ /* 0x000e620000000800 */
[----:B------:R-:W-:Y:S01]  /*0890*/  UMOV UR4, 0x20 ;  /* 0x0000002000047882 */ /* 0x000fe20000000000 */
[----:B----4-:R-:W-:Y:S01]  /*08a0*/  IMAD R24, R14, R9, UR13 ;  /* 0x0000000d0e187e24 */ /* 0x010fe2000f8e0209 */
[----:B------:R-:W-:-:S04]  /*08b0*/  @!UP0 UIADD3 UR4, -UR4, 0x100000, URZ ;  /* 0x0010000004048890 */ /* 0x000fc8000fffe13f */
[----:B------:R-:W-:Y:S02]  /*08c0*/  @!UP0 USHF.L.U32 UR5, UR4, 0xb, URZ ;  /* 0x0000000b04058899 */ /* 0x000fe4000800063f */
[----:B------:R-:W-:Y:S01]  /*08d0*/  @!UP0 USHF.L.U32 UR4, UR4, 0x1, URZ ;  /* 0x0000000104048899 */ /* 0x000fe2000800063f */
[----:B------:R-:W-:Y:S01]  /*08e0*/  ISETP.NE.AND P2, PT, R19, 0x3, PT ;  /* 0x000000031300780c */ /* 0x000fe20003f45270 */
[----:B------:R-:W3:Y:S01]  /*08f0*/  F2I.U32.TRUNC.NTZ R0, R0 ;  /* 0x0000000000007305 */ /* 0x000ee2000020f000 */
[----:B0-----:R-:W-:Y:S01]  /*0900*/  @!UP0 ULEA UR8, UR7, UR6, 0x18 ;  /* 0x0000000607088291 */ /* 0x001fe2000f8ec03f */
[----:B------:R-:W-:Y:S01]  /*0910*/  ISETP.NE.AND P3, PT, R7, R24, PT ;  /* 0x000000180700720c */ /* 0x000fe20003f65270 */
[----:B------:R-:W-:-:S04]  /*0920*/  @!UP1 UIADD3 UR6, -UR11, 0x100000, URZ ;  /* 0x001000000b069890 */ /* 0x000fc8000fffe13f */
[----:B------:R-:W-:Y:S02]  /*0930*/  @!UP1 USHF.L.U32 UR7, UR6, 0xb, URZ ;  /* 0x0000000b06079899 */ /* 0x000fe4000800063f */
[----:B------:R-:W-:Y:S01]  /*0940*/  @!UP1 USHF.L.U32 UR6, UR6, 0x1, URZ ;  /* 0x0000000106069899 */ /* 0x000fe2000800063f */
[----:B------:R-:W-:Y:S01]  /*0950*/  IMAD.MOV.U32 R12, RZ, RZ, 0x1 ;  /* 0x00000001ff0c7424 */ /* 0x000fe200078e00ff */
[----:B------:R-:W-:Y:S01]  /*0960*/  VOTEU.ALL UP4, P1 ;  /* 0x00000000003f7886 */ /* 0x000fe20000880000 */
[----:B------:R-:W-:Y:S01]  /*0970*/  VOTEU.ALL UP5, P1 ;  /* 0x00000000003f7886 */ /* 0x000fe200008a0000 */
[----:B------:R-:W-:Y:S01]  /*0980*/  VOTEU.ALL UP0, P0 ;  /* 0x00000000003f7886 */ /* 0x000fe20000000000 */
[----:B--2---:R-:W-:Y:S01]  /*0990*/  @!UP1 ULEA UR9, UR10, UR9, 0x18 ;  /* 0x000000090a099291 */ /* 0x004fe2000f8ec03f */
[----:B------:R-:W-:Y:S01]  /*09a0*/  VOTEU.ALL UP1, P0 ;  /* 0x00000000003f7886 */ /* 0x000fe20000020000 */
[----:B------:R-:W-:Y:S01]  /*09b0*/  ISETP.EQ.OR P0, PT, R19, RZ, !P2 ;  /* 0x000000ff1300720c */ /* 0x000fe20005702670 */
[----:B---3--:R-:W-:Y:S01]  /*09c0*/  IMAD.MOV R26, RZ, RZ, -R0 ;  /* 0x000000ffff1a7224 */ /* 0x008fe200078e0a00 */
[----:B------:R-:W-:Y:S01]  /*09d0*/  @P3 LEA.HI R0, R13, R13, RZ, 0x1 ;  /* 0x0000000d0d003211 */ /* 0x000fe200078f08ff */
[----:B------:R-:W0:Y:S02]  /*09e0*/  FENCE.VIEW.ASYNC.S ;  /* 0x00000000000073c6 */ /* 0x000e240000000000 */
[----:B0-----:R0:W2:Y:S01]  /*09f0*/  @!UP0 SYNCS.EXCH.64 URZ, [UR8+0x150], UR4 ;  /* 0x00015004083f85b2 */ /* 0x0010a20008000100 */
[----:B------:R-:W-:Y:S01]  /*0a00*/  ISETP.EQ.AND P0, PT, R5, RZ, P0 ;  /* 0x000000ff0500720c */ /* 0x000fe20000702270 */
[----:B------:R-:W-:Y:S01]  /*0a10*/  IMAD R3, R25, R26, R16 ;  /* 0x0000001a19037224 */ /* 0x000fe200078e0210 */
[----:B-1----:R-:W-:-:S02]  /*0a20*/  ISETP.EQ.U32.AND P1, PT, R2, 0x1, PT ;  /* 0x000000010200780c */ /* 0x002fc40003f22070 */
[----:B------:R-:W-:Y:S02]  /*0a30*/  @P3 SHF.R.S32.HI R0, RZ, 0x1, R0 ;  /* 0x00000001ff003819 */ /* 0x000fe40000011400 */
[----:B------:R-:W-:Y:S02]  /*0a40*/  SEL R7, RZ, 0x1, !P0 ;  /* 0x00000001ff077807 */ /* 0x000fe40004000000 */
[----:B------:R-:W-:Y:S02]  /*0a50*/  @P3 ISETP.NE.AND P5, PT, R0, R3, PT ;  /* 0x000000030000320c */ /* 0x000fe40003fa5270 */
[----:B------:R-:W-:Y:S02]  /*0a60*/  ISETP.NE.AND P2, PT, R5, RZ, PT ;  /* 0x000000ff0500720c */ /* 0x000fe40003f45270 */
[----:B------:R-:W-:Y:S02]  /*0a70*/  SEL R7, R7, 0x2, P4 ;  /* 0x0000000207077807 */ /* 0x000fe40002000000 */
[----:B------:R-:W-:Y:S01]  /*0a80*/  @P3 SEL R12, RZ, 0x1, P5 ;  /* 0x00000001ff0c3807 */ /* 0x000fe20002800000 */
[----:B------:R0:W1:Y:S01]  /*0a90*/  @!UP1 SYNCS.EXCH.64 URZ, [UR8+0x158], UR4 ;  /* 0x00015804083f95b2 */ /* 0x0000620008000100 */
[----:B------:R-:W-:Y:S01]  /*0aa0*/  NOP ;  /* 0x0000000000007918 */ /* 0x000fe20000000000 */
[----:B------:R0:W3:Y:S01]  /*0ab0*/  @!UP2 SYNCS.EXCH.64 URZ, [UR9+0x130], UR6 ;  /* 0x00013006093fa5b2 */ /* 0x0000e20008000100 */
[----:B------:R0:W4:Y:S01]  /*0ac0*/  @!UP3 SYNCS.EXCH.64 URZ, [UR9+0x138], UR6 ;  /* 0x00013806093fb5b2 */ /* 0x0001220008000100 */
[----:B------:R0:W0:Y:S01]  /*0ad0*/  @!UP4 SYNCS.EXCH.64 URZ, [UR9+0x140], UR6 ;  /* 0x00014006093fc5b2 */ /* 0x0000220008000100 */
[----:B------:R0:W0:Y:S01]  /*0ae0*/  @!UP5 SYNCS.EXCH.64 URZ, [UR9+0x148], UR6 ;  /* 0x00014806093fd5b2 */ /* 0x0000220008000100 */
[----:B------:R-:W-:Y:S01]  /*0af0*/  NOP ;  /* 0x0000000000007918 */ /* 0x000fe20000000000 */
[----:B--2---:R-:W-:Y:S05]  /*0b00*/  @!P1 BRA `(.L_x_4) ;  /* 0x0000000000089947 */ /* 0x004fea0003800000 */
[----:B01-34-:R-:W-:Y:S01]  /*0b10*/  UCGABAR_ARV ;  /* 0x00000000000079c7 */ /* 0x01bfe20008000000 */
[----:B------:R-:W-:Y:S05]  /*0b20*/  BRA `(.L_x_5) ;  /* 0x0000000000047947 */ /* 0x000fea0003800000 */
.L_x_4:
[----:B01-34-:R-:W-:Y:S01]  /*0b30*/  NOP ;  /* 0x0000000000007918 */ /* 0x01bfe20000000000 */
.L_x_5:
[----:B------:R-:W-:Y:S01]  /*0b40*/  ULDC.64 UR4, c[0x0][0x698] ;  /* 0x0001a60000047ab9 */ /* 0x000fe20000000a00 */
[----:B------:R-:W-:Y:S01]  /*0b50*/  ULDC.64 UR18, c[0x0][0x208] ;  /* 0x0000820000127ab9 */ /* 0x000fe20000000a00 */
[----:B------:R-:W-:-:S04]  /*0b60*/  ISETP.NE.U32.AND P0, PT, RZ, UR4, PT ;  /* 0x00000004ff007c0c */ /* 0x000fc8000bf05070 */
[----:B------:R-:W-:-:S13]  /*0b70*/  ISETP.NE.AND.EX P0, PT, RZ, UR5, PT, P0 ;  /* 0x00000005ff007c0c */ /* 0x000fda000bf05300 */
[----:B------:R-:W-:Y:S05]  /*0b80*/  @!P0 BRA `(.L_x_6) ;  /* 0x00000000001c8947 */ /* 0x000fea0003800000 */
[----:B------:R-:W0:Y:S02]  /*0b90*/  LDC.64 R2, c[0x0][0x698] ;  /* 0x0001a600ff027b82 */ /* 0x000e240000000a00 */
[----:B0-----:R-:W2:Y:S02]  /*0ba0*/  LDG.E.64 R2, desc[UR18][R2.64] ;  /* 0x0000001202027981 */ /* 0x001ea4000c1e1b00 */
[----:B--2---:R-:W-:-:S04]  /*0bb0*/  ISETP.NE.U32.AND P0, PT, R2, RZ, PT ;  /* 0x000000ff0200720c */ /* 0x004fc80003f05070 */
[----:B------:R-:W-:-:S13]  /*0bc0*/  ISETP.NE.AND.EX P0, PT, R3, RZ, PT, P0 ;  /* 0x000000ff0300720c */ /* 0x000fda0003f05300 */
[----:B------:R-:W-:Y:S05]  /*0bd0*/  @!P0 BRA `(.L_x_6) ;  /* 0x0000000000088947 */ /* 0x000fea0003800000 */
[----:B------:R0:W5:Y:S01]  /*0be0*/  LD.E R14, desc[UR18][R2.64] ;  /* 0x00000012020e7980 */ /* 0x000162000c101900 */
[----:B------:R-:W-:Y:S05]  /*0bf0*/  BRA `(.L_x_7) ;  /* 0x0000000000207947 */ /* 0x000fea0003800000 */
.L_x_6:
[----:B------:R-:W-:Y:S02]  /*0c00*/  ULDC.64 UR4, c[0x0][0x688] ;  /* 0x0001a20000047ab9 */ /* 0x000fe40000000a00 */
[----:B------:R-:W-:-:S04]  /*0c10*/  ISETP.NE.U32.AND P0, PT, RZ, UR4, PT ;  /* 0x00000004ff007c0c */ /* 0x000fc8000bf05070 */
[----:B------:R-:W-:-:S13]  /*0c20*/  ISETP.NE.AND.EX P0, PT, RZ, UR5, PT, P0 ;  /* 0x00000005ff007c0c */ /* 0x000fda000bf05300 */
[----:B------:R-:W-:Y:S05]  /*0c30*/  @!P0 BRA `(.L_x_8) ;  /* 0x00000000000c8947 */ /* 0x000fea0003800000 */
[----:B------:R-:W0:Y:S02]  /*0c40*/  LDC.64 R14, c[0x0][0x688] ;  /* 0x0001a200ff0e7b82 */ /* 0x000e240000000a00 */
[----:B0-----:R1:W5:Y:S01]  /*0c50*/  LDG.E R14, desc[UR18][R14.64] ;  /* 0x000000120e0e7981 */ /* 0x001362000c1e1900 */
[----:B------:R-:W-:Y:S05]  /*0c60*/  BRA `(.L_x_7) ;  /* 0x0000000000047947 */ /* 0x000fea0003800000 */
.L_x_8:
[----:B------:R-:W2:Y:S02]  /*0c70*/  LDC R14, c[0x0][0x680] ;  /* 0x0001a000ff0e7b82 */ /* 0x000ea40000000800 */
.L_x_7:
[----:B------:R-:W-:Y:S02]  /*0c80*/  ULDC.64 UR4, c[0x0][0x6a0] ;  /* 0x0001a80000047ab9 */ /* 0x000fe40000000a00 */
[----:B------:R-:W-:-:S04]  /*0c90*/  ISETP.NE.U32.AND P0, PT, RZ, UR4, PT ;  /* 0x00000004ff007c0c */ /* 0x000fc8000bf05070 */
[----:B------:R-:W-:-:S13]  /*0ca0*/  ISETP.NE.AND.EX P0, PT, RZ, UR5, PT, P0 ;  /* 0x00000005ff007c0c */ /* 0x000fda000bf05300 */
[----:B------:R-:W-:Y:S05]  /*0cb0*/  @!P0 BRA `(.L_x_9) ;  /* 0x00000000001c8947 */ /* 0x000fea0003800000 */
[----:B0-----:R-:W0:Y:S02]  /*0cc0*/  LDC.64 R2, c[0x0][0x6a0] ;  /* 0x0001a800ff027b82 */ /* 0x001e240000000a00 */
[----:B0-----:R-:W3:Y:S02]  /*0cd0*/  LDG.E.64 R2, desc[UR18][R2.64] ;  /* 0x0000001202027981 */ /* 0x001ee4000c1e1b00 */
[----:B---3--:R-:W-:-:S04]  /*0ce0*/  ISETP.NE.U32.AND P0, PT, R2, RZ, PT ;  /* 0x000000ff0200720c */ /* 0x008fc80003f05070 */
[----:B------:R-:W-:-:S13]  /*0cf0*/  ISETP.NE.AND.EX P0, PT, R3, RZ, PT, P0 ;  /* 0x000000ff0300720c */ /* 0x000fda0003f05300 */
[----:B------:R-:W-:Y:S05]  /*0d00*/  @!P0 BRA `(.L_x_9) ;  /* 0x0000000000088947 */ /* 0x000fea0003800000 */
[----:B-1----:R0:W5:Y:S01]  /*0d10*/  LD.E R15, desc[UR18][R2.64] ;  /* 0x00000012020f7980 */ /* 0x002162000c101900 */
[----:B------:R-:W-:Y:S05]  /*0d20*/  BRA `(.L_x_10) ;  /* 0x0000000000207947 */ /* 0x000fea0003800000 */
.L_x_9:
[----:B------:R-:W-:Y:S02]  /*0d30*/  ULDC.64 UR4, c[0x0][0x690] ;  /* 0x0001a40000047ab9 */ /* 0x000fe40000000a00 */
[----:B------:R-:W-:-:S04]  /*0d40*/  ISETP.NE.U32.AND P0, PT, RZ, UR4, PT ;  /* 0x00000004ff007c0c */ /* 0x000fc8000bf05070 */
[----:B------:R-:W-:-:S13]  /*0d50*/  ISETP.NE.AND.EX P0, PT, RZ, UR5, PT, P0 ;  /* 0x00000005ff007c0c */ /* 0x000fda000bf05300 */
[----:B------:R-:W-:Y:S05]  /*0d60*/  @!P0 BRA `(.L_x_11) ;  /* 0x00000000000c8947 */ /* 0x000fea0003800000 */
[----:B0-----:R-:W1:Y:S02]  /*0d70*/  LDC.64 R2, c[0x0][0x690] ;  /* 0x0001a400ff027b82 */ /* 0x001e640000000a00 */
[----:B-1----:R1:W5:Y:S01]  /*0d80*/  LDG.E R15, desc[UR18][R2.64] ;  /* 0x00000012020f7981 */ /* 0x002362000c1e1900 */
[----:B------:R-:W-:Y:S05]  /*0d90*/  BRA `(.L_x_10) ;  /* 0x0000000000047947 */ /* 0x000fea0003800000 */
.L_x_11:
[----:B-1----:R-:W3:Y:S02]  /*0da0*/  LDC R15, c[0x0][0x684] ;  /* 0x0001a100ff0f7b82 */ /* 0x002ee40000000800 */
.L_x_10:
[----:B------:R-:W4:Y:S01]  /*0db0*/  LDC R0, c[0x0][0x75c] ;  /* 0x0001d700ff007b82 */ /* 0x000f220000000800 */
[----:B------:R-:W-:Y:S01]  /*0dc0*/  ULDC UR8, c[0x0][0x604] ;  /* 0x0001810000087ab9 */ /* 0x000fe20000000800 */
[----:B------:R-:W-:Y:S01]  /*0dd0*/  ISETP.NE.AND P0, PT, R5, 0x2, PT ;  /* 0x000000020500780c */ /* 0x000fe20003f05270 */
[----:B------:R-:W-:Y:S01]  /*0de0*/  UIADD3 UR8, UR8, 0x1f, URZ ;  /* 0x0000001f08087890 */ /* 0x000fe2000fffe03f */
[----:B------:R-:W-:Y:S01]  /*0df0*/  IMAD.U32 R4, RZ, RZ, UR13 ;  /* 0x0000000dff047e24 */ /* 0x000fe2000f8e00ff */
[----:B------:R-:W-:Y:S01]  /*0e00*/  UMOV UR5, URZ ;  /* 0x0000003f00057c82 */ /* 0x000fe20008000000 */
[----:B------:R-:W-:Y:S01]  /*0e10*/  UMOV UR4, URZ ;  /* 0x0000003f00047c82 */ /* 0x000fe20008000000 */
[----:B------:R-:W-:Y:S01]  /*0e20*/  USHF.R.S32.HI UR9, URZ, 0x1f, UR8 ;  /* 0x0000001f3f097899 */ /* 0x000fe20008011408 */
[----:B------:R-:W-:-:S03]  /*0e30*/  ULDC.64 UR10, c[0x0][0x750] ;  /* 0x0001d400000a7ab9 */ /* 0x000fc60000000a00 */
[----:B------:R-:W-:Y:S01]  /*0e40*/  ULEA.HI UR9, UR9, UR8, URZ, 0x5 ;  /* 0x0000000809097291 */ /* 0x000fe2000f8f283f */
[----:B----4-:R-:W-:-:S13]  /*0e50*/  ISETP.NE.AND P3, PT, R0, 0x1, PT ;  /* 0x000000010000780c */ /* 0x010fda0003f65270 */
[----:B01----:R-:W0:Y:S01]  /*0e60*/  @P3 LDC R3, c[0x0][0x10] ;  /* 0x00000400ff033b82 */ /* 0x003e220000000800 */
[----:B------:R-:W-:Y:S02]  /*0e70*/  @P3 IMAD.MOV.U32 R17, RZ, RZ, RZ ;  /* 0x000000ffff113224 */ /* 0x000fe400078e00ff */
[----:B------:R-:W-:-:S05]  /*0e80*/  @P3 IMAD.MOV.U32 R5, RZ, RZ, RZ ;  /* 0x000000ffff053224 */ /* 0x000fca00078e00ff */
[----:B------:R-:W1:Y:S01]  /*0e90*/  @!P3 LDC R9, c[0x0][0xc] ;  /* 0x00000300ff09bb82 */ /* 0x000e620000000800 */
[----:B------:R-:W-:Y:S01]  /*0ea0*/  ULDC UR6, c[0x0][0xc] ;  /* 0x0000030000067ab9 */ /* 0x000fe20000000800 */
[----:B------:R-:W-:Y:S02]  /*0eb0*/  ULDC UR7, c[0x0][0x10] ;  /* 0x0000040000077ab9 */ /* 0x000fe40000000800 */
[----:B------:R-:W-:-:S04]  /*0ec0*/  UIMAD.WIDE.U32 UR6, UR6, UR7, URZ ;  /* 0x00000007060672a5 */ /* 0x000fc8000f8e003f */
[----:B------:R-:W4:Y:S01]  /*0ed0*/  LDC R8, c[0x0][0x14] ;  /* 0x00000500ff087b82 */ /* 0x000f220000000800 */
[----:B0-----:R-:W-:-:S04]  /*0ee0*/  @P3 IMAD.WIDE.U32 R2, R3, UR13, R16 ;  /* 0x0000000d03023c25 */ /* 0x001fc8000f8e0010 */
[----:B------:R-:W-:Y:S02]  /*0ef0*/  @P3 IMAD.IADD R3, R3, 0x1, R5 ;  /* 0x0000000103033824 */ /* 0x000fe400078e0205 */
[----:B------:R-:W-:Y:S02]  /*0f00*/  IMAD.MOV.U32 R5, RZ, RZ, RZ ;  /* 0x000000ffff057224 */ /* 0x000fe400078e00ff */
[----:B-1----:R-:W-:-:S04]  /*0f10*/  @!P3 IMAD.WIDE.U32 R4, R16, R9, R4 ;  /* 0x000000091004b225 */ /* 0x002fc800078e0004 */
[----:B------:R-:W-:Y:S02]  /*0f20*/  @!P3 IMAD.MOV.U32 R2, RZ, RZ, R4 ;  /* 0x000000ffff02b224 */ /* 0x000fe400078e0004 */
[C---:B----4-:R-:W-:Y:S02]  /*0f30*/  IMAD R21, R8.reuse, UR7, RZ ;  /* 0x0000000708157c24 */ /* 0x050fe4000f8e02ff */
[----:B------:R-:W-:Y:S01]  /*0f40*/  IMAD.WIDE.U32 R8, R8, UR6, RZ ;  /* 0x0000000608087c25 */ /* 0x000fe2000f8e00ff */
[----:B------:R-:W-:-:S03]  /*0f50*/  USHF.R.S32.HI UR6, URZ, 0x5, UR9 ;  /* 0x000000053f067899 */ /* 0x000fc60008011409 */
[----:B------:R-:W-:Y:S02]  /*0f60*/  @!P3 IMAD.MOV.U32 R3, RZ, RZ, R5 ;  /* 0x000000ffff03b224 */ /* 0x000fe400078e0005 */
[----:B------:R-:W-:Y:S01]  /*0f70*/  IMAD.IADD R0, R9, 0x1, R21 ;  /* 0x0000000109007824 */ /* 0x000fe200078e0215 */
[----:B------:R-:W-:Y:S06]  /*0f80*/  @P0 BRA `(.L_x_12) ;  /* 0x0000000000200947 */ /* 0x000fec0003800000 */
[----:B------:R-:W-:Y:S01]  /*0f90*/  UISETP.GE.U32.AND UP0, UPT, UR6, 0x12, UPT ;  /* 0x000000120600788c */ /* 0x000fe2000bf06070 */
[----:B------:R-:W-:Y:S01]  /*0fa0*/  IADD3 R2, P0, R2, R8, RZ ;  /* 0x0000000802027210 */ /* 0x000fe20007f1e0ff */
[----:B------:R-:W-:-:S04]  /*0fb0*/  UIMAD.WIDE.U32 UR4, UR6, 0x38e38e39, URZ ;  /* 0x38e38e39060478a5 */ /* 0x000fc8000f8e003f */
[----:B------:R-:W-:Y:S01]  /*0fc0*/  USHF.R.U32.HI UR5, URZ, 0x2, UR5 ;  /* 0x000000023f057899 */ /* 0x000fe20008011605 */
[----:B------:R-:W-:Y:S02]  /*0fd0*/  IMAD.X R3, R0, 0x1, R3, P0 ;  /* 0x0000000100037824 */ /* 0x000fe400000e0603 */
[----:B------:R-:W-:Y:S02]  /*0fe0*/  UMOV UR4, URZ ;  /* 0x0000003f00047c82 */ /* 0x000fe40008000000 */
[----:B------:R-:W-:Y:S02]  /*0ff0*/  @UP0 ULOP3.LUT UR4, UR5, 0x1, URZ, 0xc0, !UPT ;  /* 0x0000000105040892 */ /* 0x000fe4000f8ec03f */
[----:B------:R-:W-:-:S12]  /*1000*/  UIMAD UR5, UR5, -0x12, UR6 ;  /* 0xffffffee050578a4 */ /* 0x000fd8000f8e0206 */
.L_x_12:
[----:B------:R-:W-:Y:S01]  /*1010*/  ISETP.GE.U32.AND P0, PT, R2, UR10, PT ;  /* 0x0000000a02007c0c */ /* 0x000fe2000bf06070 */
[----:B------:R-:W-:Y:S01]  /*1020*/  IMAD.MOV.U32 R6, RZ, RZ, -0x1 ;  /* 0xffffffffff067424 */ /* 0x000fe200078e00ff */
[----:B------:R-:W-:Y:S01]  /*1030*/  PRMT R20, RZ, 0x7610, R20 ;  /* 0x00007610ff147816 */ /* 0x000fe20000000014 */
[----:B------:R-:W-:Y:S01]  /*1040*/  IMAD.MOV.U32 R4, RZ, RZ, -0x1 ;  /* 0xffffffffff047424 */ /* 0x000fe200078e00ff */
[----:B------:R-:W-:Y:S01]  /*1050*/  ISETP.GE.U32.AND.EX P0, PT, R3, UR11, PT, P0 ;  /* 0x0000000b03007c0c */ /* 0x000fe2000bf06100 */
[----:B------:R-:W-:-:S12]  /*1060*/  IMAD.MOV.U32 R5, RZ, RZ, -0x1 ;  /* 0xffffffffff057424 */ /* 0x000fd800078e00ff */
[----:B------:R-:W-:Y:S05]  /*1070*/  @P0 BRA `(.L_x_13) ;  /* 0x0000000400240947 */ /* 0x000fea0003800000 */
[----:B------:R-:W0:Y:S01]  /*1080*/  LDC.64 R28, c[0x0][0x728] ;  /* 0x0001ca00ff1c7b82 */ /* 0x000e220000000a00 */
[----:B------:R-:W-:Y:S02]  /*1090*/  IMAD.MOV.U32 R4, RZ, RZ, R2 ;  /* 0x000000ffff047224 */ /* 0x000fe400078e0002 */
[----:B------:R-:W-:-:S05]  /*10a0*/  IMAD.MOV.U32 R5, RZ, RZ, R3 ;  /* 0x000000ffff057224 */ /* 0x000fca00078e0003 */
[----:B------:R-:W1:Y:S08]  /*10b0*/  LDC R6, c[0x0][0x730] ;  /* 0x0001cc00ff067b82 */ /* 0x000e700000000800 */
[----:B------:R-:W4:Y:S01]  /*10c0*/  LDC.64 R30, c[0x0][0x720] ;  /* 0x0001c800ff1e7b82 */ /* 0x000f220000000a00 */
[----:B0-----:R-:W-:-:S04]  /*10d0*/  ISETP.NE.U32.AND P0, PT, R28, RZ, PT ;  /* 0x000000ff1c00720c */ /* 0x001fc80003f05070 */
[----:B------:R-:W-:-:S13]  /*10e0*/  ISETP.NE.AND.EX P0, PT, R29, RZ, PT, P0 ;  /* 0x000000ff1d00720c */ /* 0x000fda0003f05300 */
[----:B-1--4-:R-:W-:Y:S05]  /*10f0*/  @!P0 BRA `(.L_x_14) ;  /* 0x0000000000288947 */ /* 0x012fea0003800000 */
[----:B------:R-:W0:Y:S02]  /*1100*/  LDC R23, c[0x0][0x734] ;  /* 0x0001cd00ff177b82 */ /* 0x000e240000000800 */
[----:B0-----:R-:W-:-:S05]  /*1110*/  IADD3 R23, P0, R2, R23, RZ ;  /* 0x0000001702177210 */ /* 0x001fca0007f1e0ff */
[----:B------:R-:W-:-:S04]  /*1120*/  IMAD.X R27, RZ, RZ, R3, P0 ;  /* 0x000000ffff1b7224 */ /* 0x000fc800000e0603 */
[----:B------:R-:W-:-:S04]  /*1130*/  IMAD.WIDE.U32 R4, R27, R28, RZ ;  /* 0x0000001c1b047225 */ /* 0x000fc800078e00ff */
[----:B------:R-:W-:-:S04]  /*1140*/  IMAD.WIDE.U32 R20, P0, R23, R29, R4 ;  /* 0x0000001d17147225 */ /* 0x000fc80007800004 */
[----:B------:R-:W-:-:S04]  /*1150*/  IMAD.WIDE.U32 R4, R23, R28, RZ ;  /* 0x0000001c17047225 */ /* 0x000fc800078e00ff */
[----:B------:R-:W-:Y:S01]  /*1160*/  IMAD.X R23, RZ, RZ, RZ, P0 ;  /* 0x000000ffff177224 */ /* 0x000fe200000e06ff */
[----:B------:R-:W-:Y:S01]  /*1170*/  IADD3 RZ, P0, R5, R20, RZ ;  /* 0x0000001405ff7210 */ /* 0x000fe20007f1e0ff */
[----:B------:R-:W-:-:S04]  /*1180*/  IMAD.MOV.U32 R22, RZ, RZ, R21 ;  /* 0x000000ffff167224 */ /* 0x000fc800078e0015 */
[----:B------:R-:W-:-:S08]  /*1190*/  IMAD.WIDE.U32.X R4, R27, R29, R22, P0 ;  /* 0x0000001d1b047225 */ /* 0x000fd000000e0416 */
.L_x_14:
[----:B------:R-:W0:Y:S01]  /*11a0*/  LDC.64 R32, c[0x0][0x740] ;  /* 0x0001d000ff207b82 */ /* 0x000e220000000a00 */
[-CC-:B------:R-:W-:Y:S01]  /*11b0*/  SHF.R.U64 R36, R4, R6.reuse, R5.reuse ;  /* 0x0000000604247219 */ /* 0x180fe20000001205 */
[----:B------:R-:W-:Y:S01]  /*11c0*/  IMAD.MOV.U32 R37, RZ, RZ, 0x1 ;  /* 0x00000001ff257424 */ /* 0x000fe200078e00ff */
[----:B------:R-:W-:Y:S02]  /*11d0*/  SHF.R.U32.HI R4, RZ, R6, R5 ;  /* 0x00000006ff047219 */ /* 0x000fe40000011605 */
[----:B------:R-:W-:-:S03]  /*11e0*/  IADD3 R21, P0, RZ, -R36, RZ ;  /* 0x80000024ff157210 */ /* 0x000fc60007f1e0ff */
[----:B------:R-:W1:Y:S02]  /*11f0*/  LDC R20, c[0x0][0x718] ;  /* 0x0001c600ff147b82 */ /* 0x000e640000000800 */
[----:B------:R-:W-:-:S04]  /*1200*/  IMAD.X R5, RZ, RZ, ~R4, P0 ;  /* 0x000000ffff057224 */ /* 0x000fc800000e0e04 */
[-C--:B------:R-:W-:Y:S02]  /*1210*/  IMAD R6, R5, R30.reuse, RZ ;  /* 0x0000001e05067224 */ /* 0x080fe400078e02ff */
[----:B------:R-:W4:Y:S01]  /*1220*/  LDC R23, c[0x0][0x708] ;  /* 0x0001c200ff177b82 */ /* 0x000f220000000800 */
[----:B------:R-:W-:-:S04]  /*1230*/  IMAD.WIDE.U32 R4, R21, R30, R2 ;  /* 0x0000001e15047225 */ /* 0x000fc800078e0002 */
[----:B------:R-:W-:-:S03]  /*1240*/  IMAD R21, R21, R31, R6 ;  /* 0x0000001f15157224 */ /* 0x000fc600078e0206 */
[----:B------:R-:W2:Y:S01]  /*1250*/  LDC R28, c[0x0][0x758] ;  /* 0x0001d600ff1c7b82 */ /* 0x000ea20000000800 */
[----:B------:R-:W-:Y:S01]  /*1260*/  IMAD.IADD R5, R5, 0x1, R21 ;  /* 0x0000000105057824 */ /* 0x000fe200078e0215 */
[----:B0-----:R-:W-:Y:S01]  /*1270*/  ISETP.NE.U32.AND P0, PT, R32, RZ, PT ;  /* 0x000000ff2000720c */ /* 0x001fe20003f05070 */
[----:B------:R-:W-:-:S03]  /*1280*/  IMAD.MOV.U32 R21, RZ, RZ, -0x1 ;  /* 0xffffffffff157424 */ /* 0x000fc600078e00ff */
[----:B------:R-:W-:Y:S02]  /*1290*/  ISETP.NE.AND.EX P0, PT, R33, RZ, PT, P0 ;  /* 0x000000ff2100720c */ /* 0x000fe40003f05300 */
[----:B------:R-:W0:Y:S01]  /*12a0*/  LDC R31, c[0x0][0x700] ;  /* 0x0001c000ff1f7b82 */ /* 0x000e220000000800 */
[-CC-:B-1----:R-:W-:Y:S02]  /*12b0*/  SHF.R.U64 R29, R4, R20.reuse, R5.reuse ;  /* 0x00000014041d7219 */ /* 0x182fe40000001205 */
[----:B------:R-:W-:-:S05]  /*12c0*/  SHF.R.U32.HI R4, RZ, R20, R5 ;  /* 0x00000014ff047219 */ /* 0x000fca0000011605 */
[----:B------:R-:W1:Y:S01]  /*12d0*/  LDC R30, c[0x0][0x748] ;  /* 0x0001d200ff1e7b82 */ /* 0x000e620000000800 */
[-CC-:B----4-:R-:W-:Y:S02]  /*12e0*/  SHF.R.U64 R39, R29, R23.reuse, R4.reuse ;  /* 0x000000171d277219 */ /* 0x190fe40000001204 */
[----:B------:R-:W-:-:S05]  /*12f0*/  SHF.R.U32.HI R5, RZ, R23, R4 ;  /* 0x00000017ff057219 */ /* 0x000fca0000011604 */
[----:B------:R-:W4:Y:S01]  /*1300*/  LDC R35, c[0x0][0x738] ;  /* 0x0001ce00ff237b82 */ /* 0x000f220000000800 */
[-C--:B--2---:R-:W-:Y:S02]  /*1310*/  SHF.L.U32 R4, R21, R28.reuse, RZ ;  /* 0x0000001c15047219 */ /* 0x084fe400000006ff */
[--C-:B------:R-:W-:Y:S02]  /*1320*/  SHF.R.U64 R38, R39, R28, R5.reuse ;  /* 0x0000001c27267219 */ /* 0x100fe40000001205 */
[----:B------:R-:W-:Y:S02]  /*1330*/  LOP3.LUT R6, RZ, R4, RZ, 0x33, !PT ;  /* 0x00000004ff067212 */ /* 0x000fe400078e33ff */
[----:B------:R-:W-:Y:S01]  /*1340*/  SHF.R.U32.HI R5, RZ, R28, R5 ;  /* 0x0000001cff057219 */ /* 0x000fe20000011605 */
[----:B------:R-:W2:Y:S01]  /*1350*/  LDC R34, c[0x0][0x710] ;  /* 0x0001c400ff227b82 */ /* 0x000ea20000000800 */
[----:B------:R-:W-:Y:S01]  /*1360*/  IMAD.MOV.U32 R4, RZ, RZ, R38 ;  /* 0x000000ffff047224 */ /* 0x000fe200078e0026 */
[----:B------:R-:W-:Y:S06]  /*1370*/  @!P0 BRA `(.L_x_15) ;  /* 0x0000000000288947 */ /* 0x000fec0003800000 */
[----:B------:R-:W3:Y:S02]  /*1380*/  LDC R23, c[0x0][0x74c] ;  /* 0x0001d300ff177b82 */ /* 0x000ee40000000800 */
[----:B---3--:R-:W-:-:S05]  /*1390*/  IADD3 R23, P0, R38, R23, RZ ;  /* 0x0000001726177210 */ /* 0x008fca0007f1e0ff */
        /* <DEDUP_REMOVED lines=8> */
.L_x_15:
[----:B-1----:R-:W-:Y:S01]  /*1420*/  SHF.R.U64 R17, R4, R30, R5 ;  /* 0x0000001e04117219 */ /* 0x002fe20000001205 */
[----:B------:R-:W-:Y:S01]  /*1430*/  @P3 IMAD R24, R25, R26, R16 ;  /* 0x0000001a19183224 */ /* 0x000fe200078e0210 */
[----:B------:R-:W-:Y:S01]  /*1440*/  LOP3.LUT R5, R39, R6, RZ, 0xc0, !PT ;  /* 0x0000000627057212 */ /* 0x000fe200078ec0ff */
[----:B0-----:R-:W-:Y:S01]  /*1450*/  VIADD R6, R31, 0xffffffff ;  /* 0xffffffff1f067836 */ /* 0x001fe20000000000 */
[----:B------:R-:W-:Y:S01]  /*1460*/  SHF.L.U32 R4, R37, R28, RZ ;  /* 0x0000001c25047219 */ /* 0x000fe200000006ff */
[----:B------:R-:W-:-:S03]  /*1470*/  IMAD.MOV R20, RZ, RZ, -R17 ;  /* 0x000000ffff147224 */ /* 0x000fc600078e0a11 */
[----:B------:R-:W-:Y:S01]  /*1480*/  LOP3.LUT R29, R29, R6, RZ, 0xc0, !PT ;  /* 0x000000061d1d7212 */ /* 0x000fe200078ec0ff */
[----:B------:R-:W-:Y:S02]  /*1490*/  IMAD R5, R4, R17, R5 ;  /* 0x0000001104057224 */ /* 0x000fe400078e0205 */
[----:B----4-:R-:W-:Y:S02]  /*14a0*/  IMAD R4, R20, R35, R38 ;  /* 0x0000002314047224 */ /* 0x010fe400078e0226 */
[----:B--2---:R-:W-:Y:S02]  /*14b0*/  IMAD R6, R5, R34, R24 ;  /* 0x0000002205067224 */ /* 0x004fe400078e0218 */
[----:B------:R-:W-:Y:S02]  /*14c0*/  IMAD R5, R4, R31, R29 ;  /* 0x0000001f04057224 */ /* 0x000fe400078e021d */
[----:B------:R-:W-:-:S03]  /*14d0*/  IMAD.MOV.U32 R20, RZ, RZ, 0x1 ;  /* 0x00000001ff147424 */ /* 0x000fc600078e00ff */
[----:B------:R-:W-:Y:S02]  /*14e0*/  SEL R4, R5, R6, !P3 ;  /* 0x0000000605047207 */ /* 0x000fe40005800000 */
[----:B------:R-:W-:Y:S01]  /*14f0*/  SEL R6, R6, R5, !P3 ;  /* 0x0000000506067207 */ /* 0x000fe20005800000 */
[----:B------:R-:W-:-:S07]  /*1500*/  IMAD.MOV.U32 R5, RZ, RZ, R36 ;  /* 0x000000ffff057224 */ /* 0x000fce00078e0024 */
.L_x_13:
[----:B------:R-:W-:Y:S05]  /*1510*/  @!P1 BRA `(.L_x_16) ;  /* 0x00000000000c9947 */ /* 0x000fea0003800000 */
[----:B------:R-:W-:Y:S01]  /*1520*/  UCGABAR_WAIT ;  /* 0x0000000000007dc7 */ /* 0x000fe20008000000 */
[----:B------:R-:W-:Y:S01]  /*1530*/  CCTL.IVALL ;  /* 0x00000000ff00798f */ /* 0x000fe20002000000 */
[----:B------:R-:W-:Y:S05]  /*1540*/  BRA `(.L_x_17) ;  /* 0x0000000000047947 */ /* 0x000fea0003800000 */
.L_x_16:
[----:B------:R-:W-:Y:S06]  /*1550*/  BAR.SYNC.DEFER_BLOCKING 0x0 ;  /* 0x0000000000007b1d */ /* 0x000fec0000010000 */
.L_x_17:
[----:B------:R-:W-:Y:S05]  /*1560*/  @!P2 BRA `(.L_x_18) ;  /* 0x0000003400d4a947 */ /* 0x000fea0003800000 */
[----:B------:R-:W-:-:S13]  /*1570*/  ISETP.GT.U32.AND P0, PT, R40, 0x1, PT ;  /* 0x000000012800780c */ /* 0x000fda0003f04070 */
[----:B------:R-:W-:Y:S05]  /*1580*/  @P0 EXIT ;  /* 0x000000000000094d */ /* 0x000fea0003800000 */
.L_x_19:
[----:B------:R-:W-:-:S08]  /*1590*/  NOP ;  /* 0x0000000000007918 */ /* 0x000fd00000000000 */
[----:B------:R-:W0:Y:S02]  /*15a0*/  USETMAXREG.TRY_ALLOC.CTAPOOL UP0, 0xe8 ;  /* 0x000000e8000079c8 */ /* 0x000e240008000600 */
[----:B0-----:R-:W-:-:S13]  /*15b0*/  PLOP3.LUT P0, PT, PT, PT, UP0, 0x80, 0x0 ;  /* 0x000000000000781c */ /* 0x001fda0003f0f008 */
[----:B------:R-:W-:Y:S05]  /*15c0*/  @!P0 BRA `(.L_x_19) ;  /* 0xfffffffc00f08947 */ /* 0x000fea000383ffff */
[----:B------:R-:W-:-:S13]  /*15d0*/  LOP3.LUT P0, RZ, R20, 0xff, RZ, 0xc0, !PT ;  /* 0x000000ff14ff7812 */ /* 0x000fda000780c0ff */
[----:B------:R-:W-:Y:S05]  /*15e0*/  @!P0 EXIT ;  /* 0x000000000000894d */ /* 0x000fea0003800000 */
[CC--:B------:R-:W-:Y:S01]  /*15f0*/  LEA.HI R16, R18.reuse, R11.reuse, RZ, 0x2 ;  /* 0x0000000b12107211 */ /* 0x0c0fe200078f10ff */
[----:B------:R-:W0:Y:S01]  /*1600*/  S2UR UR8, SR_CgaCtaId ;  /* 0x00000000000879c3 */ /* 0x000e220000008800 */
[----:B------:R-:W-:Y:S01]  /*1610*/  LEA.HI R18, R18, R11, RZ, 0x5 ;  /* 0x0000000b12127211 */ /* 0x000fe200078f28ff */
[----:B------:R-:W-:Y:S01]  /*1620*/  UMOV UR7, 0x400 ;  /* 0x0000040000077882 */ /* 0x000fe20000000000 */
[--C-:B------:R-:W-:Y:S01]  /*1630*/  SHF.R.S32.HI R10, RZ, 0x2, R16.reuse ;  /* 0x00000002ff0a7819 */ /* 0x100fe20000011410 */
[----:B------:R-:W-:Y:S01]  /*1640*/  UIADD3 UR9, UR12, -0x1, URZ ;  /* 0xffffffff0c097890 */ /* 0x000fe2000fffe03f */
[----:B------:R-:W-:Y:S01]  /*1650*/  SHF.R.S32.HI R17, RZ, 0x1f, R16 ;  /* 0x0000001fff117819 */ /* 0x000fe20000011410 */
[----:B------:R-:W-:Y:S01]  /*1660*/  ULDC UR15, c[0x0][0x284] ;  /* 0x0000a100000f7ab9 */ /* 0x000fe20000000800 */
[----:B------:R-:W-:Y:S01]  /*1670*/  SHF.R.S32.HI R18, RZ, 0x5, R18 ;  /* 0x00000005ff127819 */ /* 0x000fe20000011412 */
[----:B------:R-:W-:Y:S01]  /*1680*/  UISETP.NE.AND UP0, UPT, UR9, URZ, UPT ;  /* 0x0000003f0900728c */ /* 0x000fe2000bf05270 */
[----:B------:R-:W-:Y:S01]  /*1690*/  LEA.HI R17, R17, R10, RZ, 0x3 ;  /* 0x0000000a11117211 */ /* 0x000fe200078f18ff */
[----:B------:R-:W-:Y:S01]  /*16a0*/  USHF.L.U32 UR20, UR6, 0x1, URZ ;  /* 0x0000000106147899 */ /* 0x000fe2000800063f */
[----:B------:R-:W-:Y:S01]  /*16b0*/  LOP3.LUT R16, R16, 0xfffffffc, RZ, 0xc0, !PT ;  /* 0xfffffffc10107812 */ /* 0x000fe200078ec0ff */
[----:B------:R-:W-:Y:S01]  /*16c0*/  USEL UR11, URZ, 0x1, UP0 ;  /* 0x000000013f0b7887 */ /* 0x000fe20008000000 */
[----:B------:R-:W-:-:S02]  /*16d0*/  LOP3.LUT R17, R17, 0xfffffff8, RZ, 0xc0, !PT ;  /* 0xfffffff811117812 */ /* 0x000fc400078ec0ff */
[C---:B------:R-:W-:Y:S01]  /*16e0*/  LOP3.LUT P0, RZ, R11.reuse, 0x7, RZ, 0xc0, !PT ;  /* 0x000000070bff7812 */ /* 0x040fe2000780c0ff */
[----:B------:R-:W-:Y:S01]  /*16f0*/  IMAD.IADD R16, R11, 0x1, -R16 ;  /* 0x000000010b107824 */ /* 0x000fe200078e0a10 */
[----:B------:R-:W-:Y:S01]  /*1700*/  LOP3.LUT R68, R7, 0x1, RZ, 0xfc, !PT ;  /* 0x0000000107447812 */ /* 0x000fe200078efcff */
[----:B------:R-:W-:Y:S01]  /*1710*/  IMAD.IADD R17, R10, 0x1, -R17 ;  /* 0x000000010a117824 */ /* 0x000fe200078e0a11 */
[----:B------:R-:W-:Y:S01]  /*1720*/  LEA.HI R10, R11, R11, RZ, 0x1 ;  /* 0x0000000b0b0a7211 */ /* 0x000fe200078f08ff */
[----:B------:R-:W-:Y:S01]  /*1730*/  IMAD.U32 R69, RZ, RZ, UR11 ;  /* 0x0000000bff457e24 */ /* 0x000fe2000f8e00ff */
[----:B------:R-:W-:Y:S01]  /*1740*/  ISETP.LT.U32.AND P0, PT, R13, 0x2, !P0 ;  /* 0x000000020d00780c */ /* 0x000fe20004701070 */
[----:B------:R-:W-:Y:S01]  /*1750*/  IMAD R20, R18, -0x10, -R17 ;  /* 0xfffffff012147824 */ /* 0x000fe200078e0a11 */
[----:B------:R-:W-:Y:S01]  /*1760*/  LOP3.LUT R10, R10, 0x7ffffe, RZ, 0xc0, !PT ;  /* 0x007ffffe0a0a7812 */ /* 0x000fe200078ec0ff */
[----:B0-----:R-:W-:Y:S01]  /*1770*/  ULEA UR7, UR8, UR7, 0x18 ;  /* 0x0000000708077291 */ /* 0x001fe2000f8ec03f */
[----:B------:R-:W-:Y:S01]  /*1780*/  SEL R19, RZ, 0x1, !P0 ;  /* 0x00000001ff137807 */ /* 0x000fe20004000000 */
[----:B------:R-:W-:Y:S01]  /*1790*/  USHF.L.U32 UR8, UR9, 0x3, URZ ;  /* 0x0000000309087899 */ /* 0x000fe2000800063f */
[----:B------:R-:W-:Y:S01]  /*17a0*/  VIADD R20, R20, UR15 ;  /* 0x0000000f14147c36 */ /* 0x000fe20008000000 */
[----:B------:R-:W-:Y:S01]  /*17b0*/  UIADD3 UR9, UR7, 0x12200, URZ ;  /* 0x0001220007097890 */ /* 0x000fe2000fffe03f */
[----:B------:R-:W-:Y:S01]  /*17c0*/  IMAD.IADD R10, R11, 0x1, -R10 ;  /* 0x000000010b0a7824 */ /* 0x000fe200078e0a0a */
[----:B------:R-:W-:-:S02]  /*17d0*/  UIADD3 UR10, UR7, 0x200, URZ ;  /* 0x00000200070a7890 */ /* 0x000fc4000fffe03f */
[----:B------:R-:W-:Y:S01]  /*17e0*/  USHF.R.U32.HI UR9, URZ, 0x4, UR9 ;  /* 0x000000043f097899 */ /* 0x000fe20008011609 */
[----:B------:R-:W-:Y:S01]  /*17f0*/  IMAD R10, R18, 0x2, R10 ;  /* 0x00000002120a7824 */ /* 0x000fe200078e020a */
[----:B------:R-:W-:Y:S02]  /*1800*/  USHF.R.U32.HI UR10, URZ, 0x4, UR10 ;  /* 0x000000043f0a7899 */ /* 0x000fe4000801160a */
[----:B------:R-:W-:Y:S01]  /*1810*/  UIADD3 UR21, UR7, 0x130, URZ ;  /* 0x0000013007157890 */ /* 0x000fe2000fffe03f */
[--C-:B------:R-:W-:Y:S01]  /*1820*/  IMAD R11, R10, 0x8, R17.reuse ;  /* 0x000000080a0b7824 */ /* 0x100fe200078e0211 */
[----:B------:R-:W-:Y:S01]  /*1830*/  ULOP3.LUT UR8, UR8, 0x8, URZ, 0xc0, !UPT ;  /* 0x0000000808087892 */ /* 0x000fe2000f8ec03f */
[----:B------:R-:W-:Y:S01]  /*1840*/  IMAD R10, R18, 0x10, R17 ;  /* 0x00000010120a7824 */ /* 0x000fe200078e0211 */
[----:B------:R-:W-:Y:S01]  /*1850*/  VIMNMX R17, RZ, UR6, PT ;  /* 0x00000006ff117c48 */ /* 0x000fe2000bfe0100 */
[----:B------:R-:W-:Y:S01]  /*1860*/  ULOP3.LUT UR9, UR9, 0x3fff, URZ, 0xc0, !UPT ;  /* 0x00003fff09097892 */ /* 0x000fe2000f8ec03f */
[----:B------:R-:W-:Y:S01]  /*1870*/  IMAD.SHL.U32 R18, R11, 0x40, RZ ;  /* 0x000000400b127824 */ /* 0x000fe200078e00ff */
[----:B------:R-:W-:Y:S01]  /*1880*/  ULOP3.LUT UR10, UR10, 0x3fff, URZ, 0xc0, !UPT ;  /* 0x00003fff0a0a7892 */ /* 0x000fe2000f8ec03f */
[----:B------:R-:W-:Y:S01]  /*1890*/  IADD3 R17, -R17, UR6, RZ ;  /* 0x0000000611117c10 */ /* 0x000fe2000fffe1ff */
[----:B------:R-:W-:Y:S01]  /*18a0*/  ULEA UR12, UR12, UR21, 0x3 ;  /* 0x000000150c0c7291 */ /* 0x000fe2000f8e183f */
[----:B------:R-:W-:Y:S01]  /*18b0*/  SHF.R.S32.HI R11, RZ, 0x1f, R10 ;  /* 0x0000001fff0b7819 */ /* 0x000fe2000001140a */
[----:B------:R-:W-:-:S02]  /*18c0*/  ULOP3.LUT UR22, UR8, 0x8, URZ, 0x3c, !UPT ;  /* 0x0000000808167892 */ /* 0x000fc4000f8e3c3f */
[----:B------:R-:W-:Y:S02]  /*18d0*/  ULOP3.LUT UR13, UR8, 0x18, URZ, 0x3c, !UPT ;  /* 0x00000018080d7892 */ /* 0x000fe4000f8e3c3f */
[----:B------:R-:W-:Y:S02]  /*18e0*/  ULOP3.LUT UR14, UR9, 0x10000, URZ, 0xfc, !UPT ;  /* 0x00010000090e7892 */ /* 0x000fe4000f8efc3f */
[----:B------:R-:W-:-:S12]  /*18f0*/  ULOP3.LUT UR17, UR10, 0x10000, URZ, 0xfc, !UPT ;  /* 0x000100000a117892 */ /* 0x000fd8000f8efc3f */
.L_x_94:
[----:B------:R-:W-:Y:S01]  /*1900*/  SHF.L.U32 R21, R69, 0x1f, RZ ;  /* 0x0000001f45157819 */ /* 0x000fe200000006ff */
[----:B------:R-:W-:Y:S01]  /*1910*/  IMAD.MOV.U32 R55, RZ, RZ, RZ ;  /* 0x000000ffff377224 */ /* 0x000fe200078e00ff */
[----:B------:R-:W-:Y:S02]  /*1920*/  ISETP.GE.AND P1, PT, R17, 0x1, PT ;  /* 0x000000011100780c */ /* 0x000fe40003f26270 */
[----:B0-----:R-:W0:Y:S02]  /*1930*/  SYNCS.PHASECHK.TRANS64.TRYWAIT P0, [UR12+-0x8], R21 ;  /* 0xfffff815ff0075a7 */ /* 0x001e24000800014c */
[----:B0-23-5:R-:W-:Y:S09]  /*1940*/  @!P0 BRA `(.L_x_20) ;  /* 0x0000004c000c8947 */ /* 0x02dff20003800000 */
.L_x_130:
[----:B------:R-:W-:Y:S02]  /*1950*/  CS2R R24, SRZ ;  /* 0x0000000000187805 */ /* 0x000fe4000001ff00 */
[----:B------:R-:W-:Y:S02]  /*1960*/  CS2R R26, SRZ ;  /* 0x00000000001a7805 */ /* 0x000fe4000001ff00 */
[----:B------:R-:W-:Y:S02]  /*1970*/  CS2R R28, SRZ ;  /* 0x00000000001c7805 */ /* 0x000fe4000001ff00 */
[----:B------:R-:W-:Y:S02]  /*1980*/  CS2R R30, SRZ ;  /* 0x00000000001e7805 */ /* 0x000fe4000001ff00 */
[----:B------:R-:W-:Y:S02]  /*1990*/  CS2R R32, SRZ ;  /* 0x0000000000207805 */ /* 0x000fe4000001ff00 */
[----:B------:R-:W-:-:S02]  /*19a0*/  CS2R R34, SRZ ;  /* 0x0000000000227805 */ /* 0x000fc4000001ff00 */
        /* <DEDUP_REMOVED lines=8> */
[----:B------:R-:W-:Y:S01]  /*1a30*/  CS2R R52, SRZ ;  /* 0x0000000000347805 */ /* 0x000fe2000001ff00 */
[----:B------:R-:W-:Y:S01]  /*1a40*/  IMAD.MOV.U32 R54, RZ, RZ, RZ ;  /* 0x000000ffff367224 */ /* 0x000fe200078e00ff */
[----:B------:R-:W-:Y:S06]  /*1a50*/  @!P1 BRA `(.L_x_21) ;  /* 0x0000000000d89947 */ /* 0x000fec0003800000 */
[----:B0-----:R-:W-:Y:S01]  /*1a60*/  IMAD.MOV.U32 R21, RZ, RZ, R17 ;  /* 0x000000ffff157224 */ /* 0x001fe200078e0011 */
[----:B------:R-:W-:Y:S01]  /*1a70*/  UPLOP3.LUT UP0, UPT, UPT, UPT, UPT, 0x40, 0x0 ;  /* 0x000000000000789c */ /* 0x000fe20003f0e870 */
[----:B------:R-:W-:Y:S01]  /*1a80*/  IMAD.U32 R58, RZ, RZ, UR4 ;  /* 0x00000004ff3a7e24 */ /* 0x000fe2000f8e00ff */
[----:B------:R-:W-:Y:S01]  /*1a90*/  UMOV UR15, UR5 ;  /* 0x00000005000f7c82 */ /* 0x000fe20008000000 */
[----:B------:R-:W-:-:S08]  /*1aa0*/  IMAD.U32 R22, RZ, RZ, UR5 ;  /* 0x00000005ff167e24 */ /* 0x000fd0000f8e00ff */
.L_x_28:
[----:B------:R-:W-:-:S13]  /*1ab0*/  ISETP.NE.AND P1, PT, R68, 0x3, PT ;  /* 0x000000034400780c */ /* 0x000fda0003f25270 */
[----:B------:R-:W-:Y:S05]  /*1ac0*/  @!P1 BRA `(.L_x_22) ;  /* 0x0000000000049947 */ /* 0x000fea0003800000 */
[----:B------:R-:W-:Y:S01]  /*1ad0*/  BPT.TRAP 0x1 ;  /* 0x000000040000795c */ /* 0x000fe20000300000 */
.L_x_22:
[----:B------:R-:W-:Y:S01]  /*1ae0*/  ULEA UR8, UR15, UR7, 0x3 ;  /* 0x000000070f087291 */ /* 0x000fe2000f8e183f */
[----:B------:R-:W-:-:S08]  /*1af0*/  SHF.L.U32 R23, R58, 0x1f, RZ ;  /* 0x0000001f3a177819 */ /* 0x000fd000000006ff */
[----:B------:R0:W1:Y:S01]  /*1b00*/  SYNCS.PHASECHK.TRANS64.TRYWAIT P0, [UR8], R23 ;  /* 0x00000017ff0075a7 */ /* 0x0000620008000148 */
[----:B------:R-:W-:Y:S05]  /*1b10*/  @!P1 BRA `(.L_x_23) ;  /* 0x0000000000049947 */ /* 0x000fea0003800000 */
[----:B------:R-:W-:Y:S01]  /*1b20*/  BPT.TRAP 0x1 ;  /* 0x000000040000795c */ /* 0x000fe20000300000 */
.L_x_23:
[----:B-1----:R-:W-:Y:S05]  /*1b30*/  @P0 BRA `(.L_x_24) ;  /* 0x0000000000080947 */ /* 0x002fea0003800000 */
[----:B------:R-:W1:Y:S02]  /*1b40*/  SYNCS.PHASECHK.TRANS64.TRYWAIT P0, [UR8], R23 ;  /* 0x00000017ff0075a7 */ /* 0x000e640008000148 */
[----:B-1----:R-:W-:Y:S05]  /*1b50*/  @!P0 BRA `(.L_x_25) ;  /* 0x0000004800a08947 */ /* 0x002fea0003800000 */
.L_x_24:
[----:B------:R-:W-:Y:S02]  /*1b60*/  USHF.L.U32 UR8, UR15, 0x9, URZ ;  /* 0x000000090f087899 */ /* 0x000fe4000800063f */
[----:B------:R-:W-:Y:S02]  /*1b70*/  ULEA UR16, UR15, UR17, 0x8 ;  /* 0x000000110f107291 */ /* 0x000fe4000f8e403f */
[----:B------:R-:W-:Y:S02]  /*1b80*/  UIADD3 UR10, UR8, UR14, URZ ;  /* 0x0000000e080a7290 */ /* 0x000fe4000fffe03f */
[----:B01----:R-:W-:Y:S01]  /*1b90*/  LEA.HI.SX32 R23, R18, UR8, 0x1d ;  /* 0x0000000812177c11 */ /* 0x003fe2000f8feaff */
[----:B------:R-:W-:Y:S01]  /*1ba0*/  UMOV UR9, 0x80000020 ;  /* 0x8000002000097882 */ /* 0x000fe20000000000 */
[----:B------:R-:W-:Y:S01]  /*1bb0*/  UMOV UR11, 0x40000040 ;  /* 0x40000040000b7882 */ /* 0x000fe20000000000 */
[----:B------:R-:W-:Y:S02]  /*1bc0*/  UMOV UR8, UR16 ;  /* 0x0000001000087c82 */ /* 0x000fe40008000000 */
[----:B------:R-:W0:Y:S02]  /*1bd0*/  LDS.64 R56, [R23+UR7+0x36200] ;  /* 0x0362000717387984 */ /* 0x000e240008000a00 */
[----:B0-----:R-:W-:-:S06]  /*1be0*/  WARPGROUP.ARRIVE ;  /* 0x00000000000079c5 */ /* 0x001fcc0000000000 */
[----:B------:R-:W-:Y:S01]  /*1bf0*/  HGMMA.SP.64x64x32.F32.BF16 R24, gdesc[UR8], R24, UP0, R56, 0x0 ;  /* 0x08e03800081879f0 */ /* 0x000fe2000bf01a18 */
[----:B------:R-:W-:Y:S02]  /*1c00*/  UIADD3 UR8, UR16, 0x2, URZ ;  /* 0x0000000210087890 */ /* 0x000fe4000fffe03f */
[----:B------:R-:W-:Y:S01]  /*1c10*/  UIADD3 UR10, UR10, 0x4, URZ ;  /* 0x000000040a0a7890 */ /* 0x000fe2000fffe03f */
[----:B------:R-:W-:Y:S01]  /*1c20*/  UMOV UR9, 0x80000020 ;  /* 0x8000002000097882 */ /* 0x000fe20000000000 */
[----:B------:R-:W-:-:S07]  /*1c30*/  UMOV UR11, 0x40000040 ;  /* 0x40000040000b7882 */ /* 0x000fce0000000000 */
[----:B------:R-:W-:Y:S03]  /*1c40*/  HGMMA.SP.64x64x32.F32.BF16 R24, gdesc[UR8], R24, R57, 0x0, gsb0 ;  /* 0x08e03900081879f0 */ /* 0x000fe60008001a18 */
[----:B------:R-:W-:Y:S02]  /*1c50*/  WARPGROUP.DEPBAR.LE gsb0, 0x0 ;  /* 0x00008000000079c5 */ /* 0x000fe40000010000 */
[----:B------:R-:W-:Y:S05]  /*1c60*/  @!P1 BRA `(.L_x_26) ;  /* 0x0000000000049947 */ /* 0x000fea0003800000 */
[----:B------:R-:W-:Y:S01]  /*1c70*/  BPT.TRAP 0x1 ;  /* 0x000000040000795c */ /* 0x000fe20000300000 */
.L_x_26:
[----:B------:R-:W-:-:S13]  /*1c80*/  LOP3.LUT P0, RZ, R12, R19, RZ, 0xc0, !PT ;  /* 0x000000130cff7212 */ /* 0x000fda000780c0ff */
[----:B------:R-:W-:-:S05]  /*1c90*/  @P0 LEA R23, R22, UR7, 0x3 ;  /* 0x0000000716170c11 */ /* 0x000fca000f8e18ff */
[----:B------:R-:W-:-:S05]  /*1ca0*/  @P0 VIADD R56, R23, 0x90 ;  /* 0x0000009017380836 */ /* 0x000fca0000000000 */
[----:B------:R-:W-:-:S04]  /*1cb0*/  @P0 PRMT R56, R13, 0x654, R56 ;  /* 0x000006540d380816 */ /* 0x000fc80000000038 */
[----:B------:R0:W-:Y:S01]  /*1cc0*/  @P0 SYNCS.ARRIVE.TRANS64.RED.A1T0 RZ, [R56+URZ], RZ ;  /* 0x000000ff38ff09a7 */ /* 0x0001e2000810043f */
[----:B------:R-:W-:-:S13]  /*1cd0*/  ISETP.GT.U32.AND P0, PT, R7, 0x1, PT ;  /* 0x000000010700780c */ /* 0x000fda0003f04070 */
[----:B0-----:R-:W-:Y:S05]  /*1ce0*/  @P0 BRA `(.L_x_27) ;  /* 0x0000000000040947 */ /* 0x001fea0003800000 */
[----:B------:R-:W-:Y:S01]  /*1cf0*/  BPT.TRAP 0x1 ;  /* 0x000000040000795c */ /* 0x000fe20000300000 */
.L_x_27:
[----:B------:R-:W-:Y:S01]  /*1d00*/  UIADD3 UR15, UR15, 0x1, URZ ;  /* 0x000000010f0f7890 */ /* 0x000fe2000fffe03f */
[C---:B------:R-:W-:Y:S01]  /*1d10*/  ISETP.GT.AND P1, PT, R21.reuse, 0x1, PT ;  /* 0x000000011500780c */ /* 0x040fe20003f24270 */
[----:B------:R-:W-:Y:S02]  /*1d20*/  VIADD R22, R22, 0x1 ;  /* 0x0000000116167836 */ /* 0x000fe40000000000 */
[----:B------:R-:W-:Y:S01]  /*1d30*/  UISETP.NE.AND UP0, UPT, UR15, 0x12, UPT ;  /* 0x000000120f00788c */ /* 0x000fe2000bf05270 */
[----:B------:R-:W-:Y:S02]  /*1d40*/  VIADD R21, R21, 0xffffffff ;  /* 0xffffffff15157836 */ /* 0x000fe40000000000 */
[C---:B------:R-:W-:Y:S01]  /*1d50*/  ISETP.NE.AND P0, PT, R22.reuse, 0x12, PT ;  /* 0x000000121600780c */ /* 0x040fe20003f05270 */
[----:B------:R-:W-:Y:S02]  /*1d60*/  USEL UR8, URZ, 0x1, UP0 ;  /* 0x000000013f087887 */ /* 0x000fe40008000000 */
[----:B------:R-:W-:Y:S01]  /*1d70*/  USEL UR15, UR15, URZ, UP0 ;  /* 0x0000003f0f0f7287 */ /* 0x000fe20008000000 */
[----:B------:R-:W-:Y:S01]  /*1d80*/  SEL R22, R22, RZ, P0 ;  /* 0x000000ff16167207 */ /* 0x000fe20000000000 */
[----:B------:R-:W-:-:S02]  /*1d90*/  UPLOP3.LUT UP0, UPT, UPT, UPT, UPT, 0x80, 0x0 ;  /* 0x000000000000789c */ /* 0x000fc40003f0f070 */
[----:B------:R-:W-:Y:S01]  /*1da0*/  LOP3.LUT R58, R58, UR8, RZ, 0x3c, !PT ;  /* 0x000000083a3a7c12 */ /* 0x000fe2000f8e3cff */
[----:B------:R-:W-:Y:S08]  /*1db0*/  @P1 BRA `(.L_x_28) ;  /* 0xfffffffc003c1947 */ /* 0x000ff0000383ffff */
.L_x_21:
[----:B0-----:R-:W-:Y:S01]  /*1dc0*/  IMAD.U32 R22, RZ, RZ, UR22 ;  /* 0x00000016ff167e24 */ /* 0x001fe2000f8e00ff */
[----:B------:R-:W-:Y:S01]  /*1dd0*/  SHF.L.U32 R21, R69, 0x1f, RZ ;  /* 0x0000001f45157819 */ /* 0x000fe200000006ff */
[----:B------:R-:W-:Y:S01]  /*1de0*/  UIADD3 UR5, UR5, UR20, URZ ;  /* 0x0000001405057290 */ /* 0x000fe2000fffe03f */
[----:B------:R-:W0:Y:S01]  /*1df0*/  LDC R58, c[0x0][0x288] ;  /* 0x0000a200ff3a7b82 */ /* 0x000e220000000800 */
[----:B------:R-:W-:Y:S01]  /*1e00*/  UISETP.GE.U32.AND UP1, UPT, UR20, 0x12, UPT ;  /* 0x000000121400788c */ /* 0x000fe2000bf26070 */
[----:B------:R-:W-:Y:S01]  /*1e10*/  SHF.R.S32.HI R60, RZ, 0x1f, R5 ;  /* 0x0000001fff3c7819 */ /* 0x000fe20000011405 */
[----:B------:R-:W-:Y:S02]  /*1e20*/  UISETP.GT.U32.AND UP0, UPT, UR5, 0x11, UPT ;  /* 0x000000110500788c */ /* 0x000fe4000bf04070 */
[----:B------:R-:W-:Y:S02]  /*1e30*/  UIMAD.WIDE.U32 UR8, UR5, 0x38e38e39, URZ ;  /* 0x38e38e39050878a5 */ /* 0x000fe4000f8e003f */
[----:B------:R-:W-:Y:S01]  /*1e40*/  UISETP.LT.U32.AND UP0, UPT, UR20, 0x12, UP0 ;  /* 0x000000121400788c */ /* 0x000fe20008701070 */
[----:B------:R1:W-:Y:S01]  /*1e50*/  SYNCS.ARRIVE.TRANS64.A1T0 RZ, [R22+UR21], RZ ;  /* 0x000000ff16ff79a7 */ /* 0x0003e20008100015 */
[----:B------:R-:W-:-:S02]  /*1e60*/  WARPGROUP.DEPBAR.LE gsb0, 0x0 ;  /* 0x00008000000079c5 */ /* 0x000fc40000010000 */
[----:B------:R-:W-:Y:S02]  /*1e70*/  USEL UR10, URZ, 0x1, !UP0 ;  /* 0x000000013f0a7887 */ /* 0x000fe4000c000000 */
[----:B------:R-:W-:Y:S02]  /*1e80*/  USHF.R.U32.HI UR8, URZ, 0x2, UR9 ;  /* 0x000000023f087899 */ /* 0x000fe40008011609 */
[----:B------:R-:W-:Y:S01]  /*1e90*/  ULOP3.LUT UR4, UR4, UR10, URZ, 0x3c, !UPT ;  /* 0x0000000a04047292 */ /* 0x000fe2000f8e3c3f */
[----:B------:R-:W4:Y:S01]  /*1ea0*/  SYNCS.PHASECHK.TRANS64.TRYWAIT P0, [UR12+0x8], R21 ;  /* 0x00000815ff0075a7 */ /* 0x000f22000800014c */
[----:B------:R-:W-:Y:S02]  /*1eb0*/  UIMAD UR5, UR8, -0x12, UR5 ;  /* 0xffffffee080578a4 */ /* 0x000fe4000f8e0205 */
[----:B------:R-:W-:Y:S01]  /*1ec0*/  @UP1 ULOP3.LUT UR4, UR4, 0x1, UR8, 0x78, !UPT ;  /* 0x0000000104041892 */ /* 0x000fe2000f8e7808 */
[----:B01--4-:R-:W-:Y:S11]  /*1ed0*/  @!P0 BRA `(.L_x_29) ;  /* 0x0000004400d88947 */ /* 0x013ff60003800000 */
.L_x_131:
[----:B------:R-:W-:Y:S01]  /*1ee0*/  ULDC.64 UR8, c[0x0][0x6d0] ;  /* 0x0001b40000087ab9 */ /* 0x000fe20000000a00 */
[----:B------:R-:W-:Y:S02]  /*1ef0*/  IMAD.SHL.U32 R64, R6, 0x40, RZ ;  /* 0x0000004006407824 */ /* 0x000fe400078e00ff */
[----:B0-----:R-:W-:Y:S02]  /*1f00*/  IMAD R22, R60, UR8, RZ ;  /* 0x000000083c167c24 */ /* 0x001fe4000f8e02ff */
[C---:B------:R-:W-:Y:S01]  /*1f10*/  IMAD.WIDE.U32 R56, R5.reuse, UR8, R10 ;  /* 0x0000000805387c25 */ /* 0x040fe2000f8e000a */
[----:B------:R-:W-:Y:S01]  /*1f20*/  ULDC UR8, c[0x0][0x284] ;  /* 0x0000a10000087ab9 */ /* 0x000fe20000000800 */
[----:B------:R-:W-:Y:S02]  /*1f30*/  SHF.R.S32.HI R65, RZ, 0x1f, R64 ;  /* 0x0000001fff417819 */ /* 0x000fe40000011440 */
[----:B------:R-:W-:Y:S01]  /*1f40*/  IMAD.SHL.U32 R21, R4, 0x40, RZ ;  /* 0x0000004004157824 */ /* 0x000fe200078e00ff */
[C---:B------:R-:W-:Y:S01]  /*1f50*/  ISETP.GE.AND P0, PT, R64.reuse, UR8, PT ;  /* 0x0000000840007c0c */ /* 0x040fe2000bf06270 */
[----:B------:R-:W-:Y:S01]  /*1f60*/  IMAD R59, R5, UR9, R22 ;  /* 0x00000009053b7c24 */ /* 0x000fe2000f8e0216 */
[----:B------:R-:W-:Y:S01]  /*1f70*/  IADD3 R56, P1, R64, R56, RZ ;  /* 0x0000003840387210 */ /* 0x000fe20007f3e0ff */
[----:B------:R-:W-:Y:S01]  /*1f80*/  IMAD.WIDE R22, R16, 0x2, RZ ;  /* 0x0000000210167825 */ /* 0x000fe200078e02ff */
[----:B------:R-:W-:-:S02]  /*1f90*/  ISETP.GE.OR P0, PT, R21, R58, P0 ;  /* 0x0000003a1500720c */ /* 0x000fc40000706670 */
[----:B------:R-:W-:Y:S01]  /*1fa0*/  IADD3.X R57, R65, R57, R59, P1, !PT ;  /* 0x0000003941397210 */ /* 0x000fe20000ffe43b */
[----:B------:R-:W-:Y:S02]  /*1fb0*/  IMAD R6, R16, -0x2, R58 ;  /* 0xfffffffe10067824 */ /* 0x000fe400078e023a */
[----:B------:R-:W-:-:S04]  /*1fc0*/  IMAD.WIDE R66, R4, 0x40, R22 ;  /* 0x0000004004427825 */ /* 0x000fc800078e0216 */
[----:B------:R-:W-:-:S04]  /*1fd0*/  IMAD.IADD R4, R6, 0x1, -R21 ;  /* 0x0000000106047824 */ /* 0x000fc800078e0a15 */
[----:B------:R-:W-:Y:S05]  /*1fe0*/  @P0 BRA `(.L_x_30) ;  /* 0x0000002400900947 */ /* 0x000fea0003800000 */
[----:B------:R-:W0:Y:S01]  /*1ff0*/  LDC.64 R74, c[0x0][0x6c8] ;  /* 0x0001b200ff4a7b82 */ /* 0x000e220000000a00 */
[----:B---3-5:R-:W-:Y:S01]  /*2000*/  FSETP.NEU.AND P0, PT, R15, RZ, PT ;  /* 0x000000ff0f00720b */ /* 0x028fe20003f0d000 */
[----:B------:R-:W-:Y:S01]  /*2010*/  IMAD.IADD R70, R20, 0x1, -R64 ;  /* 0x0000000114467824 */ /* 0x000fe200078e0a40 */
[----:B------:R-:W-:Y:S01]  /*2020*/  ISETP.GT.AND P1, PT, R4, RZ, PT ;  /* 0x000000ff0400720c */ /* 0x000fe20003f24270 */
[----:B------:R-:W-:Y:S03]  /*2030*/  BSSY B0, `(.L_x_30) ;  /* 0x000025f000007945 */ /* 0x000fe60003800000 */
[----:B------:R-:W-:Y:S01]  /*2040*/  ISETP.GT.AND P5, PT, R70, RZ, P1 ;  /* 0x000000ff4600720c */ /* 0x000fe20000fa4270 */
[-C--:B0-----:R-:W-:Y:S02]  /*2050*/  IMAD R6, R67, R74.reuse, RZ ;  /* 0x0000004a43067224 */ /* 0x081fe400078e02ff */
[----:B------:R-:W-:-:S04]  /*2060*/  IMAD.WIDE.U32 R72, R66, R74, R56 ;  /* 0x0000004a42487225 */ /* 0x000fc800078e0038 */
[----:B------:R-:W-:-:S04]  /*2070*/  IMAD R21, R66, R75, R6 ;  /* 0x0000004b42157224 */ /* 0x000fc800078e0206 */
[----:B------:R-:W-:Y:S01]  /*2080*/  IMAD.IADD R61, R73, 0x1, R21 ;  /* 0x00000001493d7824 */ /* 0x000fe200078e0215 */
[----:B------:R-:W-:Y:S06]  /*2090*/  @!P0 BRA `(.L_x_31) ;  /* 0x0000001800a48947 */ /* 0x000fec0003800000 */
[----:B------:R-:W-:Y:S01]  /*20a0*/  ULDC.64 UR8, c[0x0][0x6b8] ;  /* 0x0001ae0000087ab9 */ /* 0x000fe20000000a00 */
[----:B------:R-:W-:Y:S01]  /*20b0*/  ULDC.64 UR24, c[0x0][0x6b0] ;  /* 0x0001ac0000187ab9 */ /* 0x000fe20000000a00 */
[----:B------:R-:W-:Y:S01]  /*20c0*/  IMAD.WIDE.U32 R22, R5, UR8, R10 ;  /* 0x0000000805167c25 */ /* 0x000fe2000f8e000a */
[----:B------:R-:W-:Y:S01]  /*20d0*/  ULDC.64 UR26, c[0x0][0x6a8] ;  /* 0x0001aa00001a7ab9 */ /* 0x000fe20000000a00 */
[----:B------:R-:W0:Y:S01]  /*20e0*/  LDC.64 R62, c[0x0][0x6b0] ;  /* 0x0001ac00ff3e7b82 */ /* 0x000e220000000a00 */
[----:B------:R-:W-:Y:S01]  /*20f0*/  ULDC.64 UR10, c[0x0][0x6c0] ;  /* 0x0001b000000a7ab9 */ /* 0x000fe20000000a00 */
[----:B------:R-:W-:Y:S01]  /*2100*/  IMAD R6, R60, UR8, RZ ;  /* 0x000000083c067c24 */ /* 0x000fe2000f8e02ff */
[----:B------:R-:W-:Y:S01]  /*2110*/  IADD3 R56, P0, R64, R22, RZ ;  /* 0x0000001640387210 */ /* 0x000fe20007f1e0ff */
[----:B------:R-:W-:Y:S02]  /*2120*/  IMAD R21, R67, UR24, RZ ;  /* 0x0000001843157c24 */ /* 0x000fe4000f8e02ff */
[----:B------:R-:W-:-:S02]  /*2130*/  IMAD R71, R5, UR9, R6 ;  /* 0x0000000905477c24 */ /* 0x000fc4000f8e0206 */
[----:B------:R-:W-:-:S03]  /*2140*/  IMAD R67, R66, UR25, R21 ;  /* 0x0000001942437c24 */ /* 0x000fc6000f8e0215 */
[----:B------:R-:W-:-:S03]  /*2150*/  IADD3.X R57, R65, R23, R71, P0, !PT ;  /* 0x0000001741397210 */ /* 0x000fc600007fe447 */
[----:B------:R-:W-:-:S04]  /*2160*/  IMAD.WIDE.U32 R22, R66, UR24, R56 ;  /* 0x0000001842167c25 */ /* 0x000fc8000f8e0038 */
[----:B------:R-:W-:Y:S01]  /*2170*/  IMAD.IADD R21, R23, 0x1, R67 ;  /* 0x0000000117157824 */ /* 0x000fe200078e0243 */
[----:B------:R-:W-:-:S04]  /*2180*/  LEA R58, P0, R22, UR26, 0x2 ;  /* 0x0000001a163a7c11 */ /* 0x000fc8000f8010ff */
[----:B------:R-:W-:-:S05]  /*2190*/  LEA.HI.X R59, R22, UR27, R21, 0x2, P0 ;  /* 0x0000001b163b7c11 */ /* 0x000fca00080f1415 */
[----:B------:R-:W3:Y:S01]  /*21a0*/  @P5 LDG.E.LTC128B R6, desc[UR18][R58.64] ;  /* 0x000000123a065981 */ /* 0x000ee2000c1e1920 */
[----:B------:R-:W-:Y:S01]  /*21b0*/  IMAD.WIDE.U32 R22, R66, UR24, R64 ;  /* 0x0000001842167c25 */ /* 0x000fe2000f8e0040 */
[----:B------:R-:W-:Y:S01]  /*21c0*/  LEA R60, P0, R72, UR10, 0x2 ;  /* 0x0000000a483c7c11 */ /* 0x000fe2000f8010ff */
[----:B------:R-:W-:Y:S01]  /*21d0*/  BSSY B1, `(.L_x_32) ;  /* 0x0000016000017945 */ /* 0x000fe20003800000 */
[----:B------:R-:W-:Y:S02]  /*21e0*/  IADD3 R22, P2, R10, R22, RZ ;  /* 0x000000160a167210 */ /* 0x000fe40007f5e0ff */
[----:B------:R-:W-:Y:S01]  /*21f0*/  LEA.HI.X R61, R72, UR11, R61, 0x2, P0 ;  /* 0x0000000b483d7c11 */ /* 0x000fe200080f143d */
[----:B0-----:R-:W-:Y:S01]  /*2200*/  IMAD.WIDE.U32 R72, R66, UR24, R62 ;  /* 0x0000001842487c25 */ /* 0x001fe2000f8e003e */
[----:B------:R-:W-:Y:S02]  /*2210*/  ISETP.GT.AND P0, PT, R4, 0x1, PT ;  /* 0x000000010400780c */ /* 0x000fe40003f04270 */
[----:B------:R-:W-:Y:S01]  /*2220*/  IADD3.X R23, R11, R67, R23, P2, !PT ;  /* 0x000000430b177210 */ /* 0x000fe200017fe417 */
[----:B------:R-:W-:Y:S01]  /*2230*/  IMAD.IADD R79, R67, 0x1, R73 ;  /* 0x00000001434f7824 */ /* 0x000fe200078e0249 */
[----:B------:R-:W-:-:S02]  /*2240*/  ISETP.GT.AND P2, PT, R70, RZ, P0 ;  /* 0x000000ff4600720c */ /* 0x000fc40000744270 */
[----:B------:R-:W-:Y:S01]  /*2250*/  LEA R62, P4, R74, R60, 0x2 ;  /* 0x0000003c4a3e7211 */ /* 0x000fe200078810ff */
[----:B------:R-:W-:-:S04]  /*2260*/  IMAD.WIDE.U32 R22, R5, UR8, R22 ;  /* 0x0000000805167c25 */ /* 0x000fc8000f8e0016 */
[----:B---3--:R-:W-:-:S04]  /*2270*/  FMUL R21, R6, R15 ;  /* 0x0000000f06157220 */ /* 0x008fc80000400000 */
[----:B--2---:R-:W-:Y:S01]  /*2280*/  FFMA R77, R24, R14, R21 ;  /* 0x0000000e184d7223 */ /* 0x004fe20000000015 */
[----:B------:R-:W-:Y:S01]  /*2290*/  IADD3 R24, P6, R56, R72, RZ ;  /* 0x0000004838187210 */ /* 0x000fe20007fde0ff */
[----:B------:R-:W-:-:S03]  /*22a0*/  IMAD.IADD R21, R71, 0x1, R23 ;  /* 0x0000000147157824 */ /* 0x000fc600078e0217 */
[----:B------:R0:W-:Y:S01]  /*22b0*/  @P5 STG.E desc[UR18][R60.64], R77 ;  /* 0x0000004d3c005986 */ /* 0x0001e2000c101912 */
[----:B------:R-:W-:Y:S01]  /*22c0*/  IMAD.X R57, R79, 0x1, R57, P6 ;  /* 0x000000014f397824 */ /* 0x000fe200030e0639 */
[----:B------:R-:W-:Y:S02]  /*22d0*/  LEA R66, P6, R22, UR26, 0x2 ;  /* 0x0000001a16427c11 */ /* 0x000fe4000f8c10ff */
[----:B------:R-:W-:Y:S02]  /*22e0*/  LEA R56, P5, R24, UR26, 0x2 ;  /* 0x0000001a18387c11 */ /* 0x000fe4000f8a10ff */
[----:B------:R-:W-:Y:S02]  /*22f0*/  LEA.HI.X R67, R22, UR27, R21, 0x2, P6 ;  /* 0x0000001b16437c11 */ /* 0x000fe4000b0f1415 */
[----:B------:R-:W-:Y:S01]  /*2300*/  LEA.HI.X R57, R24, UR27, R57, 0x2, P5 ;  /* 0x0000001b18397c11 */ /* 0x000fe2000a8f1439 */
[----:B------:R-:W-:Y:S08]  /*2310*/  @!P2 BRA `(.L_x_33) ;  /* 0x000000000004a947 */ /* 0x000ff00003800000 */
[----:B------:R1:W5:Y:S02]  /*2320*/  LDG.E.LTC128B R6, desc[UR18][R56.64] ;  /* 0x0000001238067981 */ /* 0x000364000c1e1920 */
.L_x_33:
[----:B------:R-:W-:Y:S05]  /*2330*/  BSYNC B1 ;  /* 0x0000000000017941 */ /* 0x000fea0003800000 */
.L_x_32:
[----:B-----5:R-:W-:Y:S01]  /*2340*/  FMUL R24, R6, R15 ;  /* 0x0000000f06187220 */ /* 0x020fe20000400000 */
[----:B------:R-:W-:Y:S01]  /*2350*/  LEA.HI.X R63, R74, R61, R75, 0x2, P4 ;  /* 0x0000003d4a3f7211 */ /* 0x000fe200020f144b */
[----:B------:R-:W-:Y:S01]  /*2360*/  BSSY B1, `(.L_x_34) ;  /* 0x0000008000017945 */ /* 0x000fe20003800000 */
[----:B------:R-:W-:Y:S01]  /*2370*/  ISETP.GT.AND P1, PT, R70, 0x8, P1 ;  /* 0x000000084600780c */ /* 0x000fe20000f24270 */
[----:B------:R-:W-:Y:S01]  /*2380*/  FFMA R25, R25, R14, R24 ;  /* 0x0000000e19197223 */ /* 0x000fe20000000018 */
[----:B------:R-:W-:-:S04]  /*2390*/  IADD3 R22, P5, P6, R10, R72, R64 ;  /* 0x000000480a167210 */ /* 0x000fc80007ebe040 */
[----:B------:R2:W-:Y:S01]  /*23a0*/  @P2 STG.E desc[UR18][R62.64], R25 ;  /* 0x000000193e002986 */ /* 0x0005e2000c101912 */
[----:B------:R-:W-:-:S06]  /*23b0*/  IADD3.X R23, R11, R79, R65, P5, P6 ;  /* 0x0000004f0b177210 */ /* 0x000fcc0002fec441 */
[----:B------:R-:W-:Y:S05]  /*23c0*/  @!P1 BRA `(.L_x_35) ;  /* 0x0000000000049947 */ /* 0x000fea0003800000 */
[----:B------:R3:W5:Y:S02]  /*23d0*/  LDG.E.LTC128B R6, desc[UR18][R66.64+0x20] ;  /* 0x0000201242067981 */ /* 0x000764000c1e1920 */
.L_x_35:
[----:B------:R-:W-:Y:S05]  /*23e0*/  BSYNC B1 ;  /* 0x0000000000017941 */ /* 0x000fea0003800000 */
.L_x_34:
[----:B------:R-:W-:-:S04]  /*23f0*/  IMAD.WIDE.U32 R22, R5, UR8, R22 ;  /* 0x0000000805167c25 */ /* 0x000fc8000f8e0016 */
[----:B-----5:R-:W-:Y:S01]  /*2400*/  FMUL R21, R6, R15 ;  /* 0x0000000f06157220 */ /* 0x020fe20000400000 */
[----:B------:R-:W-:Y:S01]  /*2410*/  ISETP.GT.AND P0, PT, R70, 0x8, P0 ;  /* 0x000000084600780c */ /* 0x000fe20000704270 */
[----:B------:R-:W-:Y:S01]  /*2420*/  USHF.L.U64.HI UR11, UR24, 0x5, UR25 ;  /* 0x00000005180b7899 */ /* 0x000fe20008010219 */
[----:B------:R-:W-:Y:S01]  /*2430*/  IMAD.IADD R5, R71, 0x1, R23 ;  /* 0x0000000147057824 */ /* 0x000fe200078e0217 */
[----:B------:R-:W-:Y:S01]  /*2440*/  LEA R24, P5, R22, UR26, 0x2 ;  /* 0x0000001a16187c11 */ /* 0x000fe2000f8a10ff */
[----:B------:R-:W-:Y:S01]  /*2450*/  FFMA R21, R26, R14, R21 ;  /* 0x0000000e1a157223 */ /* 0x000fe20000000015 */
[----:B------:R-:W-:Y:S01]  /*2460*/  @P1 IMAD.MOV.U32 R23, RZ, RZ, R61 ;  /* 0x000000ffff171224 */ /* 0x000fe200078e003d */
[----:B------:R-:W-:Y:S01]  /*2470*/  ISETP.GT.AND P2, PT, R4, 0x8, PT ;  /* 0x000000080400780c */ /* 0x000fe20003f44270 */
[----:B------:R-:W-:Y:S01]  /*2480*/  USHF.L.U32 UR10, UR24, 0x5, URZ ;  /* 0x00000005180a7899 */ /* 0x000fe2000800063f */
[----:B--2---:R-:W-:Y:S01]  /*2490*/  LEA.HI.X R25, R22, UR27, R5, 0x2, P5 ;  /* 0x0000001b16197c11 */ /* 0x004fe2000a8f1405 */
[----:B------:R-:W-:Y:S01]  /*24a0*/  @P1 IMAD.MOV.U32 R22, RZ, RZ, R60 ;  /* 0x000000ffff161224 */ /* 0x000fe200078e003c */
[----:B------:R-:W-:Y:S01]  /*24b0*/  BSSY B1, `(.L_x_36) ;  /* 0x0000005000017945 */ /* 0x000fe20003800000 */
[----:B------:R-:W-:-:S03]  /*24c0*/  ISETP.GT.AND P4, PT, R70, RZ, P2 ;  /* 0x000000ff4600720c */ /* 0x000fc60001784270 */
[----:B------:R2:W-:Y:S01]  /*24d0*/  @P1 STG.E desc[UR18][R22.64+0x20], R21 ;  /* 0x0000201516001986 */ /* 0x0005e2000c101912 */
[----:B------:R-:W-:Y:S09]  /*24e0*/  @!P0 BRA `(.L_x_37) ;  /* 0x0000000000048947 */ /* 0x000ff20003800000 */
[----:B------:R4:W5:Y:S02]  /*24f0*/  LDG.E.LTC128B R6, desc[UR18][R24.64+0x20] ;  /* 0x0000201218067981 */ /* 0x000964000c1e1920 */
.L_x_37:
[----:B------:R-:W-:Y:S05]  /*2500*/  BSYNC B1 ;  /* 0x0000000000017941 */ /* 0x000fea0003800000 */
.L_x_36:
[----:B--2--5:R-:W-:Y:S01]  /*2510*/  FMUL R22, R6, R15 ;  /* 0x0000000f06167220 */ /* 0x024fe20000400000 */
[----:B----4-:R-:W-:Y:S01]  /*2520*/  IADD3 R24, P1, R58, UR10, RZ ;  /* 0x0000000a3a187c10 */ /* 0x010fe2000ff3e0ff */
[----:B------:R-:W-:Y:S02]  /*2530*/  IMAD.MOV.U32 R72, RZ, RZ, R6 ;  /* 0x000000ffff487224 */ /* 0x000fe400078e0006 */
[----:B------:R-:W-:Y:S01]  /*2540*/  FFMA R21, R27, R14, R22 ;  /* 0x0000000e1b157223 */ /* 0x000fe20000000016 */
[----:B------:R-:W-:-:S04]  /*2550*/  IADD3.X R25, R59, UR11, RZ, P1, !PT ;  /* 0x0000000b3b197c10 */ /* 0x000fc80008ffe4ff */
[----:B------:R2:W-:Y:S04]  /*2560*/  @P0 STG.E desc[UR18][R62.64+0x20], R21 ;  /* 0x000020153e000986 */ /* 0x0005e8000c101912 */
[----:B------:R-:W4:Y:S01]  /*2570*/  @P4 LDG.E.LTC128B R72, desc[UR18][R24.64] ;  /* 0x0000001218484981 */ /* 0x000f22000c1e1920 */
[C---:B------:R-:W-:Y:S01]  /*2580*/  IMAD.SHL.U32 R22, R74.reuse, 0x20, RZ ;  /* 0x000000204a167824 */ /* 0x040fe200078e00ff */
[----:B------:R-:W-:Y:S01]  /*2590*/  SHF.L.U64.HI R6, R74, 0x5, R75 ;  /* 0x000000054a067819 */ /* 0x000fe2000001024b */
[----:B------:R-:W-:Y:S01]  /*25a0*/  BSSY B1, `(.L_x_38) ;  /* 0x000000c000017945 */ /* 0x000fe20003800000 */
[----:B------:R-:W-:Y:S02]  /*25b0*/  ISETP.GT.AND P0, PT, R4, 0x9, PT ;  /* 0x000000090400780c */ /* 0x000fe40003f04270 */
[----:B------:R-:W-:-:S02]  /*25c0*/  IADD3 R26, P5, R22, R60, RZ ;  /* 0x0000003c161a7210 */ /* 0x000fc40007fbe0ff */
[----:B------:R-:W-:-:S03]  /*25d0*/  ISETP.GT.AND P1, PT, R70, RZ, P0 ;  /* 0x000000ff4600720c */ /* 0x000fc60000724270 */
[----:B------:R-:W-:Y:S01]  /*25e0*/  IMAD.X R27, R6, 0x1, R61, P5 ;  /* 0x00000001061b7824 */ /* 0x000fe200028e063d */
[----:B------:R-:W-:-:S04]  /*25f0*/  IADD3 R64, P5, R56, UR10, RZ ;  /* 0x0000000a38407c10 */ /* 0x000fc8000ffbe0ff */
[----:B------:R-:W-:Y:S01]  /*2600*/  IADD3.X R65, R57, UR11, RZ, P5, !PT ;  /* 0x0000000b39417c10 */ /* 0x000fe2000affe4ff */
[----:B----4-:R-:W-:-:S04]  /*2610*/  FMUL R5, R72, R15 ;  /* 0x0000000f48057220 */ /* 0x010fc80000400000 */
[----:B------:R-:W-:-:S05]  /*2620*/  FFMA R5, R28, R14, R5 ;  /* 0x0000000e1c057223 */ /* 0x000fca0000000005 */
[----:B------:R2:W-:Y:S01]  /*2630*/  @P4 STG.E desc[UR18][R26.64], R5 ;  /* 0x000000051a004986 */ /* 0x0005e2000c101912 */
[----:B------:R-:W-:Y:S05]  /*2640*/  @!P1 BRA `(.L_x_39) ;  /* 0x0000000000049947 */ /* 0x000fea0003800000 */
[----:B------:R4:W5:Y:S02]  /*2650*/  LDG.E.LTC128B R72, desc[UR18][R64.64] ;  /* 0x0000001240487981 */ /* 0x000964000c1e1920 */
.L_x_39:
[----:B------:R-:W-:Y:S05]  /*2660*/  BSYNC B1 ;  /* 0x0000000000017941 */ /* 0x000fea0003800000 */
.L_x_38:
[----:B------:R-:W-:Y:S01]  /*2670*/  UIADD3 UR8, UP0, UR10, 0x20, URZ ;  /* 0x000000200a087890 */ /* 0x000fe2000ff1e03f */
[----:B------:R-:W-:Y:S01]  /*2680*/  ISETP.GT.AND P2, PT, R70, 0x8, P2 ;  /* 0x000000084600780c */ /* 0x000fe20001744270 */
[----:B-----5:R-:W-:Y:S01]  /*2690*/  FMUL R74, R72, R15 ;  /* 0x0000000f484a7220 */ /* 0x020fe20000400000 */
[----:B---3--:R-:W-:Y:S01]  /*26a0*/  IADD3 R66, P4, R22, R62, RZ ;  /* 0x0000003e16427210 */ /* 0x008fe20007f9e0ff */
[----:B------:R-:W-:Y:S02]  /*26b0*/  UIADD3.X UR9, URZ, UR11, URZ, UP0, !UPT ;  /* 0x0000000b3f097290 */ /* 0x000fe400087fe43f */
[----:B------:R-:W-:Y:S01]  /*26c0*/  IADD3 R28, P5, R58, UR8, RZ ;  /* 0x000000083a1c7c10 */ /* 0x000fe2000ffbe0ff */
[----:B------:R-:W-:Y:S01]  /*26d0*/  FFMA R71, R29, R14, R74 ;  /* 0x0000000e1d477223 */ /* 0x000fe2000000004a */
[----:B------:R-:W-:Y:S02]  /*26e0*/  IMAD.X R67, R6, 0x1, R63, P4 ;  /* 0x0000000106437824 */ /* 0x000fe400020e063f */
[----:B------:R-:W-:-:S03]  /*26f0*/  IADD3.X R29, R59, UR9, RZ, P5, !PT ;  /* 0x000000093b1d7c10 */ /* 0x000fc6000affe4ff */
[----:B------:R3:W-:Y:S04]  /*2700*/  @P1 STG.E desc[UR18][R66.64], R71 ;  /* 0x0000004742001986 */ /* 0x0007e8000c101912 */
[----:B------:R-:W4:Y:S01]  /*2710*/  @P2 LDG.E.LTC128B R72, desc[UR18][R28.64] ;  /* 0x000000121c482981 */ /* 0x000f22000c1e1920 */
[----:B--2---:R-:W-:Y:S01]  /*2720*/  IADD3 R21, P1, R22, 0x20, RZ ;  /* 0x0000002016157810 */ /* 0x004fe20007f3e0ff */
[----:B------:R-:W-:Y:S01]  /*2730*/  BSSY B1, `(.L_x_40) ;  /* 0x000000c000017945 */ /* 0x000fe20003800000 */
[----:B------:R-:W-:Y:S02]  /*2740*/  ISETP.GT.AND P4, PT, R70, 0x8, P0 ;  /* 0x000000084600780c */ /* 0x000fe40000784270 */
[----:B------:R-:W-:Y:S01]  /*2750*/  IADD3 R58, P5, R21, R60, RZ ;  /* 0x0000003c153a7210 */ /* 0x000fe20007fbe0ff */
[----:B------:R-:W-:Y:S01]  /*2760*/  IMAD.X R5, RZ, RZ, R6, P1 ;  /* 0x000000ffff057224 */ /* 0x000fe200008e0606 */
[----:B-1----:R-:W-:-:S03]  /*2770*/  IADD3 R56, P0, R56, UR8, RZ ;  /* 0x0000000838387c10 */ /* 0x002fc6000ff1e0ff */
[----:B------:R-:W-:Y:S01]  /*2780*/  IMAD.X R59, R5, 0x1, R61, P5 ;  /* 0x00000001053b7824 */ /* 0x000fe200028e063d */
[----:B------:R-:W-:Y:S01]  /*2790*/  IADD3.X R57, R57, UR9, RZ, P0, !PT ;  /* 0x0000000939397c10 */ /* 0x000fe200087fe4ff */
[----:B----4-:R-:W-:-:S04]  /*27a0*/  FMUL R23, R72, R15 ;  /* 0x0000000f48177220 */ /* 0x010fc80000400000 */
[----:B------:R-:W-:-:S05]  /*27b0*/  FFMA R23, R30, R14, R23 ;  /* 0x0000000e1e177223 */ /* 0x000fca0000000017 */
[----:B------:R3:W-:Y:S01]  /*27c0*/  @P2 STG.E desc[UR18][R58.64], R23 ;  /* 0x000000173a002986 */ /* 0x0007e2000c101912 */
[----:B------:R-:W-:Y:S05]  /*27d0*/  @!P4 BRA `(.L_x_41) ;  /* 0x000000000004c947 */ /* 0x000fea0003800000 */
[----:B------:R1:W5:Y:S02]  /*27e0*/  LDG.E.LTC128B R72, desc[UR18][R56.64] ;  /* 0x0000001238487981 */ /* 0x000364000c1e1920 */
.L_x_41:
[----:B------:R-:W-:Y:S05]  /*27f0*/  BSYNC B1 ;  /* 0x0000000000017941 */ /* 0x000fea0003800000 */
.L_x_40:
[----:B------:R-:W-:Y:S01]  /*2800*/  IADD3 R28, P2, R21, R62, RZ ;  /* 0x0000003e151c7210 */ /* 0x000fe20007f5e0ff */
[----:B-----5:R-:W-:Y:S01]  /*2810*/  FMUL R30, R72, R15 ;  /* 0x0000000f481e7220 */ /* 0x020fe20000400000 */
[C---:B------:R-:W-:Y:S01]  /*2820*/  ISETP.GT.AND P1, PT, R4.reuse, 0x10, PT ;  /* 0x000000100400780c */ /* 0x040fe20003f24270 */
[----:B------:R-:W-:Y:S01]  /*2830*/  BSSY B1, `(.L_x_42) ;  /* 0x000000b000017945 */ /* 0x000fe20003800000 */
[----:B------:R-:W-:Y:S01]  /*2840*/  ISETP.GT.AND P0, PT, R4, 0x11, PT ;  /* 0x000000110400780c */ /* 0x000fe20003f04270 */
[----:B---3--:R-:W-:Y:S01]  /*2850*/  FFMA R23, R31, R14, R30 ;  /* 0x0000000e1f177223 */ /* 0x008fe2000000001e */
[----:B------:R-:W-:Y:S01]  /*2860*/  IMAD.X R29, R5, 0x1, R63, P2 ;  /* 0x00000001051d7824 */ /* 0x000fe200010e063f */
[----:B------:R-:W-:Y:S02]  /*2870*/  ISETP.GT.AND P5, PT, R70, RZ, P1 ;  /* 0x000000ff4600720c */ /* 0x000fe40000fa4270 */
[----:B------:R-:W-:Y:S02]  /*2880*/  IADD3 R30, P2, R24, UR10, RZ ;  /* 0x0000000a181e7c10 */ /* 0x000fe4000ff5e0ff */
[----:B------:R2:W-:Y:S01]  /*2890*/  @P4 STG.E desc[UR18][R28.64], R23 ;  /* 0x000000171c004986 */ /* 0x0005e2000c101912 */
[----:B-1----:R-:W-:-:S02]  /*28a0*/  IADD3 R56, P6, R26, R22, RZ ;  /* 0x000000161a387210 */ /* 0x002fc40007fde0ff */
[----:B------:R-:W-:-:S06]  /*28b0*/  IADD3.X R31, R25, UR11, RZ, P2, !PT ;  /* 0x0000000b191f7c10 */ /* 0x000fcc00097fe4ff */
[----:B------:R-:W-:Y:S05]  /*28c0*/  @!P5 BRA `(.L_x_43) ;  /* 0x000000000004d947 */ /* 0x000fea0003800000 */
[----:B------:R1:W5:Y:S02]  /*28d0*/  LDG.E.LTC128B R72, desc[UR18][R30.64] ;  /* 0x000000121e487981 */ /* 0x000364000c1e1920 */
.L_x_43:
[----:B------:R-:W-:Y:S05]  /*28e0*/  BSYNC B1 ;  /* 0x0000000000017941 */ /* 0x000fea0003800000 */
.L_x_42:
[----:B--2--5:R-:W-:Y:S01]  /*28f0*/  FMUL R23, R72, R15 ;  /* 0x0000000f48177220 */ /* 0x024fe20000400000 */
[----:B------:R-:W-:Y:S01]  /*2900*/  IMAD.X R57, R27, 0x1, R6, P6 ;  /* 0x000000011b397824 */ /* 0x000fe200030e0606 */
[----:B------:R-:W-:Y:S01]  /*2910*/  ISETP.GT.AND P2, PT, R70, RZ, P0 ;  /* 0x000000ff4600720c */ /* 0x000fe20000744270 */
[----:B------:R-:W-:Y:S01]  /*2920*/  BSSY B1, `(.L_x_44) ;  /* 0x0000008000017945 */ /* 0x000fe20003800000 */
[----:B------:R-:W-:Y:S01]  /*2930*/  FFMA R23, R32, R14, R23 ;  /* 0x0000000e20177223 */ /* 0x000fe20000000017 */
[----:B------:R-:W-:Y:S02]  /*2940*/  IADD3 R28, P6, R64, UR10, RZ ;  /* 0x0000000a401c7c10 */ /* 0x000fe4000ffde0ff */
[----:B------:R-:W-:Y:S02]  /*2950*/  IADD3 R58, P4, R66, R22, RZ ;  /* 0x00000016423a7210 */ /* 0x000fe40007f9e0ff */
[----:B------:R2:W-:Y:S01]  /*2960*/  @P5 STG.E desc[UR18][R56.64], R23 ;  /* 0x0000001738005986 */ /* 0x0005e2000c101912 */
[----:B------:R-:W-:-:S05]  /*2970*/  IADD3.X R29, R65, UR11, RZ, P6, !PT ;  /* 0x0000000b411d7c10 */ /* 0x000fca000b7fe4ff */
[----:B------:R-:W-:Y:S05]  /*2980*/  @!P2 BRA `(.L_x_45) ;  /* 0x000000000004a947 */ /* 0x000fea0003800000 */
[----:B------:R3:W5:Y:S02]  /*2990*/  LDG.E.LTC128B R72, desc[UR18][R28.64] ;  /* 0x000000121c487981 */ /* 0x000764000c1e1920 */
.L_x_45:
[----:B------:R-:W-:Y:S05]  /*29a0*/  BSYNC B1 ;  /* 0x0000000000017941 */ /* 0x000fea0003800000 */
.L_x_44:
[----:B-----5:R-:W-:Y:S01]  /*29b0*/  FMUL R32, R72, R15 ;  /* 0x0000000f48207220 */ /* 0x020fe20000400000 */
[----:B------:R-:W-:Y:S01]  /*29c0*/  IMAD.X R59, R67, 0x1, R6, P4 ;  /* 0x00000001433b7824 */ /* 0x000fe200020e0606 */
[----:B------:R-:W-:Y:S01]  /*29d0*/  ISETP.GT.AND P1, PT, R70, 0x8, P1 ;  /* 0x000000084600780c */ /* 0x000fe20000f24270 */
        /* <DEDUP_REMOVED lines=8> */
.L_x_47:
[----:B------:R-:W-:Y:S05]  /*2a60*/  BSYNC B1 ;  /* 0x0000000000017941 */ /* 0x000fea0003800000 */
.L_x_46:
[----:B--2--5:R-:W-:Y:S01]  /*2a70*/  FMUL R23, R72, R15 ;  /* 0x0000000f48177220 */ /* 0x024fe20000400000 */
[----:B----4-:R-:W-:Y:S01]  /*2a80*/  IMAD.X R33, R5, 0x1, R27, P5 ;  /* 0x0000000105217824 */ /* 0x010fe200028e061b */
[----:B------:R-:W-:Y:S01]  /*2a90*/  ISETP.GT.AND P2, PT, R70, 0x8, P0 ;  /* 0x000000084600780c */ /* 0x000fe20000744270 */
[----:B------:R-:W-:Y:S01]  /*2aa0*/  BSSY B1, `(.L_x_48) ;  /* 0x0000007000017945 */ /* 0x000fe20003800000 */
[----:B------:R-:W-:Y:S01]  /*2ab0*/  FFMA R23, R34, R14, R23 ;  /* 0x0000000e22177223 */ /* 0x000fe20000000017 */
[----:B0-----:R-:W-:-:S04]  /*2ac0*/  IADD3 R24, P0, R64, UR8, RZ ;  /* 0x0000000840187c10 */ /* 0x001fc8000ff1e0ff */
[----:B------:R0:W-:Y:S01]  /*2ad0*/  @P1 STG.E desc[UR18][R32.64], R23 ;  /* 0x0000001720001986 */ /* 0x0001e2000c101912 */
[----:B------:R-:W-:-:S05]  /*2ae0*/  IADD3.X R25, R65, UR9, RZ, P0, !PT ;  /* 0x0000000941197c10 */ /* 0x000fca00087fe4ff */
[----:B------:R-:W-:Y:S05]  /*2af0*/  @!P2 BRA `(.L_x_49) ;  /* 0x000000000004a947 */ /* 0x000fea0003800000 */
[----:B------:R2:W5:Y:S02]  /*2b00*/  LDG.E.LTC128B R72, desc[UR18][R24.64] ;  /* 0x0000001218487981 */ /* 0x000564000c1e1920 */
.L_x_49:
[----:B------:R-:W-:Y:S05]  /*2b10*/  BSYNC B1 ;  /* 0x0000000000017941 */ /* 0x000fea0003800000 */
.L_x_48:
[----:B--2---:R-:W-:Y:S01]  /*2b20*/  IADD3 R24, P5, R21, R66, RZ ;  /* 0x0000004215187210 */ /* 0x004fe20007fbe0ff */
[----:B-----5:R-:W-:Y:S01]  /*2b30*/  FMUL R26, R72, R15 ;  /* 0x0000000f481a7220 */ /* 0x020fe20000400000 */
[C---:B------:R-:W-:Y:S01]  /*2b40*/  ISETP.GT.AND P1, PT, R4.reuse, 0x18, PT ;  /* 0x000000180400780c */ /* 0x040fe20003f24270 */
[----:B------:R-:W-:Y:S01]  /*2b50*/  BSSY B1, `(.L_x_50) ;  /* 0x000000b000017945 */ /* 0x000fe20003800000 */
[----:B------:R-:W-:Y:S01]  /*2b60*/  ISETP.GT.AND P0, PT, R4, 0x19, PT ;  /* 0x000000190400780c */ /* 0x000fe20003f04270 */
[----:B------:R-:W-:Y:S01]  /*2b70*/  FFMA R35, R35, R14, R26 ;  /* 0x0000000e23237223 */ /* 0x000fe2000000001a */
[----:B------:R-:W-:Y:S01]  /*2b80*/  IMAD.X R25, R5, 0x1, R67, P5 ;  /* 0x0000000105197824 */ /* 0x000fe200028e0643 */
[----:B------:R-:W-:Y:S02]  /*2b90*/  ISETP.GT.AND P4, PT, R70, RZ, P1 ;  /* 0x000000ff4600720c */ /* 0x000fe40000f84270 */
[----:B------:R-:W-:Y:S02]  /*2ba0*/  IADD3 R26, P6, R30, UR10, RZ ;  /* 0x0000000a1e1a7c10 */ /* 0x000fe4000ffde0ff */
[----:B------:R2:W-:Y:S01]  /*2bb0*/  @P2 STG.E desc[UR18][R24.64], R35 ;  /* 0x0000002318002986 */ /* 0x0005e2000c101912 */
[----:B0-----:R-:W-:-:S02]  /*2bc0*/  IADD3 R32, P5, R56, R22, RZ ;  /* 0x0000001638207210 */ /* 0x001fc40007fbe0ff */
[----:B------:R-:W-:-:S06]  /*2bd0*/  IADD3.X R27, R31, UR11, RZ, P6, !PT ;  /* 0x0000000b1f1b7c10 */ /* 0x000fcc000b7fe4ff */
[----:B------:R-:W-:Y:S05]  /*2be0*/  @!P4 BRA `(.L_x_51) ;  /* 0x000000000004c947 */ /* 0x000fea0003800000 */
[----:B------:R0:W5:Y:S02]  /*2bf0*/  LDG.E.LTC128B R72, desc[UR18][R26.64] ;  /* 0x000000121a487981 */ /* 0x000164000c1e1920 */
.L_x_51:
[----:B------:R-:W-:Y:S05]  /*2c00*/  BSYNC B1 ;  /* 0x0000000000017941 */ /* 0x000fea0003800000 */
.L_x_50:
[----:B-----5:R-:W-:Y:S01]  /*2c10*/  FMUL R23, R72, R15 ;  /* 0x0000000f48177220 */ /* 0x020fe20000400000 */
[----:B------:R-:W-:Y:S01]  /*2c20*/  IMAD.X R33, R57, 0x1, R6, P5 ;  /* 0x0000000139217824 */ /* 0x000fe200028e0606 */
[----:B------:R-:W-:Y:S01]  /*2c30*/  ISETP.GT.AND P2, PT, R70, RZ, P0 ;  /* 0x000000ff4600720c */ /* 0x000fe20000744270 */
[----:B------:R-:W-:Y:S01]  /*2c40*/  BSSY B1, `(.L_x_52) ;  /* 0x0000008000017945 */ /* 0x000fe20003800000 */
[----:B------:R-:W-:Y:S01]  /*2c50*/  FFMA R23, R36, R14, R23 ;  /* 0x0000000e24177223 */ /* 0x000fe20000000017 */
[----:B--2---:R-:W-:Y:S02]  /*2c60*/  IADD3 R24, P6, R28, UR10, RZ ;  /* 0x0000000a1c187c10 */ /* 0x004fe4000ffde0ff */
[----:B------:R-:W-:Y:S02]  /*2c70*/  IADD3 R34, P5, R58, R22, RZ ;  /* 0x000000163a227210 */ /* 0x000fe40007fbe0ff */
[----:B------:R2:W-:Y:S01]  /*2c80*/  @P4 STG.E desc[UR18][R32.64], R23 ;  /* 0x0000001720004986 */ /* 0x0005e2000c101912 */
[----:B------:R-:W-:-:S05]  /*2c90*/  IADD3.X R25, R29, UR11, RZ, P6, !PT ;  /* 0x0000000b1d197c10 */ /* 0x000fca000b7fe4ff */
[----:B------:R-:W-:Y:S05]  /*2ca0*/  @!P2 BRA `(.L_x_53) ;  /* 0x000000000004a947 */ /* 0x000fea0003800000 */
[----:B------:R4:W5:Y:S02]  /*2cb0*/  LDG.E.LTC128B R72, desc[UR18][R24.64] ;  /* 0x0000001218487981 */ /* 0x000964000c1e1920 */
.L_x_53:
[----:B------:R-:W-:Y:S05]  /*2cc0*/  BSYNC B1 ;  /* 0x0000000000017941 */ /* 0x000fea0003800000 */
.L_x_52:
[----:B-----5:R-:W-:Y:S01]  /*2cd0*/  FMUL R36, R72, R15 ;  /* 0x0000000f48247220 */ /* 0x020fe20000400000 */
[----:B------:R-:W-:Y:S01]  /*2ce0*/  IMAD.X R35, R59, 0x1, R6, P5 ;  /* 0x000000013b237824 */ /* 0x000fe200028e0606 */
[----:B------:R-:W-:Y:S01]  /*2cf0*/  ISETP.GT.AND P1, PT, R70, 0x8, P1 ;  /* 0x000000084600780c */ /* 0x000fe20000f24270 */
[----:B------:R-:W-:Y:S01]  /*2d00*/  BSSY B1, `(.L_x_54) ;  /* 0x0000008000017945 */ /* 0x000fe20003800000 */
[----:B------:R-:W-:Y:S01]  /*2d10*/  FFMA R37, R37, R14, R36 ;  /* 0x0000000e25257223 */ /* 0x000fe20000000024 */
[----:B-1----:R-:W-:Y:S02]  /*2d20*/  IADD3 R30, P4, R30, UR8, RZ ;  /* 0x000000081e1e7c10 */ /* 0x002fe4000ff9e0ff */
[----:B------:R-:W-:Y:S02]  /*2d30*/  IADD3 R36, P5, R56, R21, RZ ;  /* 0x0000001538247210 */ /* 0x000fe40007fbe0ff */
[----:B------:R1:W-:Y:S01]  /*2d40*/  @P2 STG.E desc[UR18][R34.64], R37 ;  /* 0x0000002522002986 */ /* 0x0003e2000c101912 */
[----:B------:R-:W-:-:S05]  /*2d50*/  IADD3.X R31, R31, UR9, RZ, P4, !PT ;  /* 0x000000091f1f7c10 */ /* 0x000fca000a7fe4ff */
[----:B------:R-:W-:Y:S05]  /*2d60*/  @!P1 BRA `(.L_x_55) ;  /* 0x0000000000049947 */ /* 0x000fea0003800000 */
[----:B------:R0:W5:Y:S02]  /*2d70*/  LDG.E.LTC128B R72, desc[UR18][R30.64] ;  /* 0x000000121e487981 */ /* 0x000164000c1e1920 */
.L_x_55:
[----:B------:R-:W-:Y:S05]  /*2d80*/  BSYNC B1 ;  /* 0x0000000000017941 */ /* 0x000fea0003800000 */
.L_x_54:
[----:B--2--5:R-:W-:Y:S01]  /*2d90*/  FMUL R23, R72, R15 ;  /* 0x0000000f48177220 */ /* 0x024fe20000400000 */
[----:B-1----:R-:W-:Y:S01]  /*2da0*/  IMAD.X R37, R57, 0x1, R5, P5 ;  /* 0x0000000139257824 */ /* 0x002fe200028e0605 */
[----:B------:R-:W-:Y:S01]  /*2db0*/  ISETP.GT.AND P2, PT, R70, 0x8, P0 ;  /* 0x000000084600780c */ /* 0x000fe20000744270 */
[----:B------:R-:W-:Y:S01]  /*2dc0*/  BSSY B1, `(.L_x_56) ;  /* 0x0000007000017945 */ /* 0x000fe20003800000 */
[----:B------:R-:W-:Y:S01]  /*2dd0*/  FFMA R23, R38, R14, R23 ;  /* 0x0000000e26177223 */ /* 0x000fe20000000017 */
[----:B---3--:R-:W-:-:S04]  /*2de0*/  IADD3 R28, P0, R28, UR8, RZ ;  /* 0x000000081c1c7c10 */ /* 0x008fc8000ff1e0ff */
[----:B------:R1:W-:Y:S01]  /*2df0*/  @P1 STG.E desc[UR18][R36.64], R23 ;  /* 0x0000001724001986 */ /* 0x0003e2000c101912 */
[----:B------:R-:W-:-:S05]  /*2e00*/  IADD3.X R29, R29, UR9, RZ, P0, !PT ;  /* 0x000000091d1d7c10 */ /* 0x000fca00087fe4ff */
[----:B------:R-:W-:Y:S05]  /*2e10*/  @!P2 BRA `(.L_x_57) ;  /* 0x000000000004a947 */ /* 0x000fea0003800000 */
[----:B------:R2:W5:Y:S02]  /*2e20*/  LDG.E.LTC128B R72, desc[UR18][R28.64] ;  /* 0x000000121c487981 */ /* 0x000564000c1e1920 */
.L_x_57:
[----:B------:R-:W-:Y:S05]  /*2e30*/  BSYNC B1 ;  /* 0x0000000000017941 */ /* 0x000fea0003800000 */
.L_x_56:
[----:B--2---:R-:W-:Y:S01]  /*2e40*/  IADD3 R28, P5, R58, R21, RZ ;  /* 0x000000153a1c7210 */ /* 0x004fe20007fbe0ff */
[----:B0----5:R-:W-:Y:S01]  /*2e50*/  FMUL R30, R72, R15 ;  /* 0x0000000f481e7220 */ /* 0x021fe20000400000 */
        /* <DEDUP_REMOVED lines=12> */
.L_x_59:
[----:B------:R-:W-:Y:S05]  /*2f20*/  BSYNC B1 ;  /* 0x0000000000017941 */ /* 0x000fea0003800000 */
.L_x_58:
[----:B-----5:R-:W-:Y:S01]  /*2f30*/  FMUL R23, R72, R15 ;  /* 0x0000000f48177220 */ /* 0x020fe20000400000 */
[----:B------:R-:W-:Y:S01]  /*2f40*/  IMAD.X R37, R33, 0x1, R6, P5 ;  /* 0x0000000121257824 */ /* 0x000fe200028e0606 */
[----:B------:R-:W-:Y:S01]  /*2f50*/  ISETP.GT.AND P2, PT, R70, RZ, P0 ;  /* 0x000000ff4600720c */ /* 0x000fe20000744270 */
[----:B------:R-:W-:Y:S01]  /*2f60*/  BSSY B1, `(.L_x_60) ;  /* 0x0000008000017945 */ /* 0x000fe20003800000 */
[----:B------:R-:W-:Y:S01]  /*2f70*/  FFMA R23, R40, R14, R23 ;  /* 0x0000000e28177223 */ /* 0x000fe20000000017 */
[----:B0-----:R-:W-:Y:S02]  /*2f80*/  IADD3 R28, P6, R24, UR10, RZ ;  /* 0x0000000a181c7c10 */ /* 0x001fe4000ffde0ff */
[----:B------:R-:W-:Y:S02]  /*2f90*/  IADD3 R38, P5, R34, R22, RZ ;  /* 0x0000001622267210 */ /* 0x000fe40007fbe0ff */
[----:B------:R0:W-:Y:S01]  /*2fa0*/  @P4 STG.E desc[UR18][R36.64], R23 ;  /* 0x0000001724004986 */ /* 0x0001e2000c101912 */
[----:B------:R-:W-:-:S05]  /*2fb0*/  IADD3.X R29, R25, UR11, RZ, P6, !PT ;  /* 0x0000000b191d7c10 */ /* 0x000fca000b7fe4ff */
[----:B------:R-:W-:Y:S05]  /*2fc0*/  @!P2 BRA `(.L_x_61) ;  /* 0x000000000004a947 */ /* 0x000fea0003800000 */
[----:B------:R2:W5:Y:S02]  /*2fd0*/  LDG.E.LTC128B R72, desc[UR18][R28.64] ;  /* 0x000000121c487981 */ /* 0x000564000c1e1920 */
.L_x_61:
[----:B------:R-:W-:Y:S05]  /*2fe0*/  BSYNC B1 ;  /* 0x0000000000017941 */ /* 0x000fea0003800000 */
.L_x_60:
        /* <DEDUP_REMOVED lines=11> */
.L_x_63:
[----:B------:R-:W-:Y:S05]  /*30a0*/  BSYNC B1 ;  /* 0x0000000000017941 */ /* 0x000fea0003800000 */
.L_x_62:
[----:B0----5:R-:W-:Y:S01]  /*30b0*/  FMUL R23, R72, R15 ;  /* 0x0000000f48177220 */ /* 0x021fe20000400000 */
[----:B---3--:R-:W-:Y:S01]  /*30c0*/  IMAD.X R41, R33, 0x1, R5, P5 ;  /* 0x0000000121297824 */ /* 0x008fe200028e0605 */
[----:B------:R-:W-:Y:S01]  /*30d0*/  ISETP.GT.AND P2, PT, R70, 0x8, P0 ;  /* 0x000000084600780c */ /* 0x000fe20000744270 */
[----:B------:R-:W-:Y:S01]  /*30e0*/  BSSY B1, `(.L_x_64) ;  /* 0x0000007000017945 */ /* 0x000fe20003800000 */
[----:B------:R-:W-:Y:S01]  /*30f0*/  FFMA R23, R42, R14, R23 ;  /* 0x0000000e2a177223 */ /* 0x000fe20000000017 */
[----:B----4-:R-:W-:-:S04]  /*3100*/  IADD3 R24, P0, R24, UR8, RZ ;  /* 0x0000000818187c10 */ /* 0x010fc8000ff1e0ff */
[----:B------:R0:W-:Y:S01]  /*3110*/  @P1 STG.E desc[UR18][R40.64], R23 ;  /* 0x0000001728001986 */ /* 0x0001e2000c101912 */
[----:B------:R-:W-:-:S05]  /*3120*/  IADD3.X R25, R25, UR9, RZ, P0, !PT ;  /* 0x0000000919197c10 */ /* 0x000fca00087fe4ff */
[----:B------:R-:W-:Y:S05]  /*3130*/  @!P2 BRA `(.L_x_65) ;  /* 0x000000000004a947 */ /* 0x000fea0003800000 */
[----:B------:R3:W5:Y:S02]  /*3140*/  LDG.E.LTC128B R72, desc[UR18][R24.64] ;  /* 0x0000001218487981 */ /* 0x000764000c1e1920 */
.L_x_65:
[----:B------:R-:W-:Y:S05]  /*3150*/  BSYNC B1 ;  /* 0x0000000000017941 */ /* 0x000fea0003800000 */
.L_x_64:
[----:B---3--:R-:W-:Y:S01]  /*3160*/  IADD3 R24, P5, R34, R21, RZ ;  /* 0x0000001522187210 */ /* 0x008fe20007fbe0ff */
        /* <DEDUP_REMOVED lines=9> */
[----:B------:R-:W-:-:S02]  /*3200*/  IADD3 R32, P5, R36, R22, RZ ;  /* 0x0000001624207210 */ /* 0x000fc40007fbe0ff */
[----:B------:R-:W-:-:S06]  /*3210*/  IADD3.X R27, R31, UR11, RZ, P6, !PT ;  /* 0x0000000b1f1b7c10 */ /* 0x000fcc000b7fe4ff */
[----:B------:R-:W-:Y:S05]  /*3220*/  @!P4 BRA `(.L_x_67) ;  /* 0x000000000004c947 */ /* 0x000fea0003800000 */
[----:B------:R4:W5:Y:S02]  /*3230*/  LDG.E.LTC128B R72, desc[UR18][R26.64] ;  /* 0x000000121a487981 */ /* 0x000964000c1e1920 */
.L_x_67:
[----:B------:R-:W-:Y:S05]  /*3240*/  BSYNC B1 ;  /* 0x0000000000017941 */ /* 0x000fea0003800000 */
.L_x_66:
[----:B0----5:R-:W-:Y:S01]  /*3250*/  FMUL R23, R72, R15 ;  /* 0x0000000f48177220 */ /* 0x021fe20000400000 */
[----:B------:R-:W-:Y:S01]  /*3260*/  IMAD.X R33, R37, 0x1, R6, P5 ;  /* 0x0000000125217824 */ /* 0x000fe200028e0606 */
[----:B------:R-:W-:Y:S01]  /*3270*/  ISETP.GT.AND P2, PT, R70, RZ, P0 ;  /* 0x000000ff4600720c */ /* 0x000fe20000744270 */
[----:B------:R-:W-:Y:S01]  /*3280*/  BSSY B1, `(.L_x_68) ;  /* 0x0000008000017945 */ /* 0x000fe20003800000 */
[----:B------:R-:W-:Y:S01]  /*3290*/  FFMA R23, R44, R14, R23 ;  /* 0x0000000e2c177223 */ /* 0x000fe20000000017 */
[----:B---3--:R-:W-:Y:S02]  /*32a0*/  IADD3 R24, P6, R28, UR10, RZ ;  /* 0x0000000a1c187c10 */ /* 0x008fe4000ffde0ff */
[----:B------:R-:W-:Y:S02]  /*32b0*/  IADD3 R34, P5, R38, R22, RZ ;  /* 0x0000001626227210 */ /* 0x000fe40007fbe0ff */
[----:B------:R0:W-:Y:S01]  /*32c0*/  @P4 STG.E desc[UR18][R32.64], R23 ;  /* 0x0000001720004986 */ /* 0x0001e2000c101912 */
[----:B------:R-:W-:-:S05]  /*32d0*/  IADD3.X R25, R29, UR11, RZ, P6, !PT ;  /* 0x0000000b1d197c10 */ /* 0x000fca000b7fe4ff */
[----:B------:R-:W-:Y:S05]  /*32e0*/  @!P2 BRA `(.L_x_69) ;  /* 0x000000000004a947 */ /* 0x000fea0003800000 */
[----:B------:R3:W5:Y:S02]  /*32f0*/  LDG.E.LTC128B R72, desc[UR18][R24.64] ;  /* 0x0000001218487981 */ /* 0x000764000c1e1920 */
.L_x_69:
[----:B------:R-:W-:Y:S05]  /*3300*/  BSYNC B1 ;  /* 0x0000000000017941 */ /* 0x000fea0003800000 */
.L_x_68:
        /* <DEDUP_REMOVED lines=11> */
.L_x_71:
[----:B------:R-:W-:Y:S05]  /*33c0*/  BSYNC B1 ;  /* 0x0000000000017941 */ /* 0x000fea0003800000 */
.L_x_70:
[----:B0----5:R-:W-:Y:S01]  /*33d0*/  FMUL R23, R72, R15 ;  /* 0x0000000f48177220 */ /* 0x021fe20000400000 */
[----:B------:R-:W-:Y:S01]  /*33e0*/  IMAD.X R41, R37, 0x1, R5, P5 ;  /* 0x0000000125297824 */ /* 0x000fe200028e0605 */
[----:B------:R-:W-:Y:S01]  /*33f0*/  ISETP.GT.AND P0, PT, R70, 0x8, P0 ;  /* 0x000000084600780c */ /* 0x000fe20000704270 */
[----:B------:R-:W-:Y:S01]  /*3400*/  BSSY B1, `(.L_x_72) ;  /* 0x0000007000017945 */ /* 0x000fe20003800000 */
[----:B------:R-:W-:Y:S01]  /*3410*/  FFMA R23, R46, R14, R23 ;  /* 0x0000000e2e177223 */ /* 0x000fe20000000017 */
[----:B--2---:R-:W-:-:S04]  /*3420*/  IADD3 R28, P2, R28, UR8, RZ ;  /* 0x000000081c1c7c10 */ /* 0x004fc8000ff5e0ff */
[----:B------:R0:W-:Y:S01]  /*3430*/  @P1 STG.E desc[UR18][R40.64], R23 ;  /* 0x0000001728001986 */ /* 0x0001e2000c101912 */
[----:B------:R-:W-:-:S05]  /*3440*/  IADD3.X R29, R29, UR9, RZ, P2, !PT ;  /* 0x000000091d1d7c10 */ /* 0x000fca00097fe4ff */
[----:B------:R-:W-:Y:S05]  /*3450*/  @!P0 BRA `(.L_x_73) ;  /* 0x0000000000048947 */ /* 0x000fea0003800000 */
[----:B------:R2:W5:Y:S02]  /*3460*/  LDG.E.LTC128B R72, desc[UR18][R28.64] ;  /* 0x000000121c487981 */ /* 0x000564000c1e1920 */
.L_x_73:
[----:B------:R-:W-:Y:S05]  /*3470*/  BSYNC B1 ;  /* 0x0000000000017941 */ /* 0x000fea0003800000 */
.L_x_72:
        /* <DEDUP_REMOVED lines=14> */
.L_x_75:
[----:B------:R-:W-:Y:S05]  /*3560*/  BSYNC B1 ;  /* 0x0000000000017941 */ /* 0x000fea0003800000 */
.L_x_74:
[----:B0----5:R-:W-:Y:S01]  /*3570*/  FMUL R23, R72, R15 ;  /* 0x0000000f48177220 */ /* 0x021fe20000400000 */
[----:B------:R-:W-:Y:S01]  /*3580*/  IMAD.X R37, R33, 0x1, R6, P6 ;  /* 0x0000000121257824 */ /* 0x000fe200030e0606 */
[----:B------:R-:W-:Y:S01]  /*3590*/  ISETP.GT.AND P2, PT, R70, RZ, P1 ;  /* 0x000000ff4600720c */ /* 0x000fe20000f44270 */
[----:B------:R-:W-:Y:S01]  /*35a0*/  BSSY B1, `(.L_x_76) ;  /* 0x0000007000017945 */ /* 0x000fe20003800000 */
[----:B------:R-:W-:Y:S01]  /*35b0*/  FFMA R23, R48, R14, R23 ;  /* 0x0000000e30177223 */ /* 0x000fe20000000017 */
[----:B------:R-:W-:-:S04]  /*35c0*/  IADD3 R40, P0, R24, UR10, RZ ;  /* 0x0000000a18287c10 */ /* 0x000fc8000ff1e0ff */
[----:B------:R0:W-:Y:S01]  /*35d0*/  @P5 STG.E desc[UR18][R36.64], R23 ;  /* 0x0000001724005986 */ /* 0x0001e2000c101912 */
[----:B------:R-:W-:-:S05]  /*35e0*/  IADD3.X R41, R25, UR11, RZ, P0, !PT ;  /* 0x0000000b19297c10 */ /* 0x000fca00087fe4ff */
[----:B------:R-:W-:Y:S05]  /*35f0*/  @!P2 BRA `(.L_x_77) ;  /* 0x000000000004a947 */ /* 0x000fea0003800000 */
[----:B------:R0:W5:Y:S02]  /*3600*/  LDG.E.LTC128B R72, desc[UR18][R40.64] ;  /* 0x0000001228487981 */ /* 0x000164000c1e1920 */
.L_x_77:
[----:B------:R-:W-:Y:S05]  /*3610*/  BSYNC B1 ;  /* 0x0000000000017941 */ /* 0x000fea0003800000 */
.L_x_76:
[----:B--2---:R-:W-:Y:S01]  /*3620*/  IADD3 R28, P5, R34, R22, RZ ;  /* 0x00000016221c7210 */ /* 0x004fe20007fbe0ff */
[----:B-----5:R-:W-:Y:S01]  /*3630*/  FMUL R38, R72, R15 ;  /* 0x0000000f48267220 */ /* 0x020fe20000400000 */
[----:B------:R-:W-:Y:S01]  /*3640*/  ISETP.GT.AND P4, PT, R70, 0x8, P4 ;  /* 0x000000084600780c */ /* 0x000fe20002784270 */
[----:B------:R-:W-:Y:S01]  /*3650*/  BSSY B1, `(.L_x_78) ;  /* 0x000000a000017945 */ /* 0x000fe20003800000 */
[----:B----4-:R-:W-:Y:S01]  /*3660*/  IADD3 R26, P6, R26, UR8, RZ ;  /* 0x000000081a1a7c10 */ /* 0x010fe2000ffde0ff */
[----:B------:R-:W-:Y:S01]  /*3670*/  FFMA R49, R49, R14, R38 ;  /* 0x0000000e31317223 */ /* 0x000fe20000000026 */
[----:B------:R-:W-:Y:S01]  /*3680*/  IMAD.X R29, R35, 0x1, R6, P5 ;  /* 0x00000001231d7824 */ /* 0x000fe200028e0606 */
[----:B------:R-:W-:Y:S02]  /*3690*/  ISETP.GT.AND P0, PT, R4, 0x38, PT ;  /* 0x000000380400780c */ /* 0x000fe40003f04270 */
[----:B------:R-:W-:Y:S02]  /*36a0*/  IADD3 R38, P5, R32, R21, RZ ;  /* 0x0000001520267210 */ /* 0x000fe40007fbe0ff */
[----:B------:R2:W-:Y:S01]  /*36b0*/  @P2 STG.E desc[UR18][R28.64], R49 ;  /* 0x000000311c002986 */ /* 0x0005e2000c101912 */
[----:B------:R-:W-:-:S03]  /*36c0*/  IADD3.X R27, R27, UR9, RZ, P6, !PT ;  /* 0x000000091b1b7c10 */ /* 0x000fc6000b7fe4ff */
[----:B------:R-:W-:Y:S07]  /*36d0*/  @!P4 BRA `(.L_x_79) ;  /* 0x000000000004c947 */ /* 0x000fee0003800000 */
[----:B------:R4:W5:Y:S02]  /*36e0*/  LDG.E.LTC128B R72, desc[UR18][R26.64] ;  /* 0x000000121a487981 */ /* 0x000964000c1e1920 */
.L_x_79:
[----:B------:R-:W-:Y:S05]  /*36f0*/  BSYNC B1 ;  /* 0x0000000000017941 */ /* 0x000fea0003800000 */
.L_x_78:
[----:B0----5:R-:W-:Y:S01]  /*3700*/  FMUL R23, R72, R15 ;  /* 0x0000000f48177220 */ /* 0x021fe20000400000 */
[----:B------:R-:W-:Y:S01]  /*3710*/  IMAD.X R39, R33, 0x1, R5, P5 ;  /* 0x0000000121277824 */ /* 0x000fe200028e0605 */
[----:B------:R-:W-:Y:S01]  /*3720*/  ISETP.GT.AND P1, PT, R70, 0x8, P1 ;  /* 0x000000084600780c */ /* 0x000fe20000f24270 */
[----:B------:R-:W-:Y:S01]  /*3730*/  BSSY B1, `(.L_x_80) ;  /* 0x0000008000017945 */ /* 0x000fe20003800000 */
[----:B------:R-:W-:Y:S01]  /*3740*/  FFMA R23, R50, R14, R23 ;  /* 0x0000000e32177223 */ /* 0x000fe20000000017 */
[----:B---3--:R-:W-:Y:S02]  /*3750*/  IADD3 R24, P5, R24, UR8, RZ ;  /* 0x0000000818187c10 */ /* 0x008fe4000ffbe0ff */
[----:B------:R-:W-:Y:S02]  /*3760*/  ISETP.GT.AND P2, PT, R4, 0x39, PT ;  /* 0x000000390400780c */ /* 0x000fe40003f44270 */
[----:B------:R0:W-:Y:S01]  /*3770*/  @P4 STG.E desc[UR18][R38.64], R23 ;  /* 0x0000001726004986 */ /* 0x0001e2000c101912 */
[----:B------:R-:W-:-:S05]  /*3780*/  IADD3.X R25, R25, UR9, RZ, P5, !PT ;  /* 0x0000000919197c10 */ /* 0x000fca000affe4ff */
[----:B------:R-:W-:Y:S05]  /*3790*/  @!P1 BRA `(.L_x_81) ;  /* 0x0000000000049947 */ /* 0x000fea0003800000 */
[----:B------:R3:W5:Y:S02]  /*37a0*/  LDG.E.LTC128B R72, desc[UR18][R24.64] ;  /* 0x0000001218487981 */ /* 0x000764000c1e1920 */
.L_x_81:
[----:B------:R-:W-:Y:S05]  /*37b0*/  BSYNC B1 ;  /* 0x0000000000017941 */ /* 0x000fea0003800000 */
.L_x_80:
[----:B---3--:R-:W-:Y:S01]  /*37c0*/  IADD3 R24, P6, R34, R21, RZ ;  /* 0x0000001522187210 */ /* 0x008fe20007fde0ff */
[----:B-----5:R-:W-:Y:S01]  /*37d0*/  FMUL R4, R72, R15 ;  /* 0x0000000f48047220 */ /* 0x020fe20000400000 */
[----:B------:R-:W-:Y:S01]  /*37e0*/  ISETP.GT.AND P4, PT, R70, RZ, P0 ;  /* 0x000000ff4600720c */ /* 0x000fe20000784270 */
[----:B------:R-:W-:Y:S01]  /*37f0*/  BSSY B1, `(.L_x_82) ;  /* 0x0000009000017945 */ /* 0x000fe20003800000 */
[----:B----4-:R-:W-:Y:S01]  /*3800*/  IADD3 R26, P5, R36, R22, RZ ;  /* 0x00000016241a7210 */ /* 0x010fe20007fbe0ff */
[----:B------:R-:W-:Y:S02]  /*3810*/  IMAD.X R25, R35, 0x1, R5, P6 ;  /* 0x0000000123197824 */ /* 0x000fe400030e0605 */
[----:B------:R-:W-:-:S05]  /*3820*/  FFMA R51, R51, R14, R4 ;  /* 0x0000000e33337223 */ /* 0x000fca0000000004 */
[----:B------:R3:W-:Y:S03]  /*3830*/  @P1 STG.E desc[UR18][R24.64], R51 ;  /* 0x0000003318001986 */ /* 0x0007e6000c101912 */
[----:B------:R-:W-:Y:S05]  /*3840*/  @!P4 BRA `(.L_x_83) ;  /* 0x00000000000cc947 */ /* 0x000fea0003800000 */
[----:B---3--:R-:W-:-:S04]  /*3850*/  IADD3 R24, P1, R30, UR10, RZ ;  /* 0x0000000a1e187c10 */ /* 0x008fc8000ff3e0ff */
[----:B------:R-:W-:-:S05]  /*3860*/  IADD3.X R25, R31, UR11, RZ, P1, !PT ;  /* 0x0000000b1f197c10 */ /* 0x000fca0008ffe4ff */
[----:B------:R4:W5:Y:S04]  /*3870*/  LDG.E.LTC128B R72, desc[UR18][R24.64] ;  /* 0x0000001218487981 */ /* 0x000968000c1e1920 */
.L_x_83:
[----:B------:R-:W-:Y:S05]  /*3880*/  BSYNC B1 ;  /* 0x0000000000017941 */ /* 0x000fea0003800000 */
.L_x_82:
[----:B0----5:R-:W-:Y:S01]  /*3890*/  FMUL R23, R72, R15 ;  /* 0x0000000f48177220 */ /* 0x021fe20000400000 */
[----:B------:R-:W-:Y:S01]  /*38a0*/  IMAD.X R27, R37, 0x1, R6, P5 ;  /* 0x00000001251b7824 */ /* 0x000fe200028e0606 */
[----:B------:R-:W-:Y:S01]  /*38b0*/  ISETP.GT.AND P1, PT, R70, RZ, P2 ;  /* 0x000000ff4600720c */ /* 0x000fe20001724270 */
[----:B------:R-:W-:Y:S01]  /*38c0*/  BSSY B1, `(.L_x_84) ;  /* 0x0000008000017945 */ /* 0x000fe20003800000 */
[----:B---34-:R-:W-:Y:S01]  /*38d0*/  FFMA R25, R52, R14, R23 ;  /* 0x0000000e34197223 */ /* 0x018fe20000000017 */
[----:B------:R-:W-:Y:S02]  /*38e0*/  IADD3 R24, P5, R28, R22, RZ ;  /* 0x000000161c187210 */ /* 0x000fe40007fbe0ff */
[----:B------:R-:W-:Y:S02]  /*38f0*/  IADD3 R22, P6, R40, UR10, RZ ;  /* 0x0000000a28167c10 */ /* 0x000fe4000ffde0ff */
[----:B------:R0:W-:Y:S02]  /*3900*/  @P4 STG.E desc[UR18][R26.64], R25 ;  /* 0x000000191a004986 */ /* 0x0001e4000c101912 */
[----:B------:R-:W-:-:S04]  /*3910*/  IADD3.X R23, R41, UR11, RZ, P6, !PT ;  /* 0x0000000b29177c10 */ /* 0x000fc8000b7fe4ff */
[----:B------:R-:W-:Y:S05]  /*3920*/  @!P1 BRA `(.L_x_85) ;  /* 0x0000000000049947 */ /* 0x000fea0003800000 */
[----:B------:R3:W5:Y:S02]  /*3930*/  LDG.E.LTC128B R72, desc[UR18][R22.64] ;  /* 0x0000001216487981 */ /* 0x000764000c1e1920 */
.L_x_85:
[----:B------:R-:W-:Y:S05]  /*3940*/  BSYNC B1 ;  /* 0x0000000000017941 */ /* 0x000fea0003800000 */
.L_x_84:
[----:B-----5:R-:W-:Y:S01]  /*3950*/  FMUL R4, R72, R15 ;  /* 0x0000000f48047220 */ /* 0x020fe20000400000 */
[----:B0-----:R-:W-:Y:S01]  /*3960*/  IMAD.X R25, R29, 0x1, R6, P5 ;  /* 0x000000011d197824 */ /* 0x001fe200028e0606 */
[----:B------:R-:W-:Y:S01]  /*3970*/  ISETP.GT.AND P0, PT, R70, 0x8, P0 ;  /* 0x000000084600780c */ /* 0x000fe20000704270 */
        /* <DEDUP_REMOVED lines=8> */
.L_x_87:
[----:B------:R-:W-:Y:S05]  /*3a00*/  BSYNC B1 ;  /* 0x0000000000017941 */ /* 0x000fea0003800000 */
.L_x_86:
[----:B------:R-:W-:Y:S01]  /*3a10*/  ISETP.GT.AND P2, PT, R70, 0x8, P2 ;  /* 0x000000084600780c */ /* 0x000fe20001744270 */
[----:B---3-5:R-:W-:Y:S01]  /*3a20*/  FMUL R23, R72, R15 ;  /* 0x0000000f48177220 */ /* 0x028fe20000400000 */
[----:B------:R-:W-:Y:S01]  /*3a30*/  IMAD.X R27, R37, 0x1, R5, P5 ;  /* 0x00000001251b7824 */ /* 0x000fe200028e0605 */
[----:B------:R-:W-:Y:S02]  /*3a40*/  BSSY B1, `(.L_x_88) ;  /* 0x0000007000017945 */ /* 0x000fe40003800000 */
[----:B0-----:R-:W-:-:S05]  /*3a50*/  FFMA R25, R54, R14, R23 ;  /* 0x0000000e36197223 */ /* 0x001fca0000000017 */
[----:B------:R0:W-:Y:S01]  /*3a60*/  @P0 STG.E desc[UR18][R26.64], R25 ;  /* 0x000000191a000986 */ /* 0x0001e2000c101912 */
[----:B------:R-:W-:-:S04]  /*3a70*/  IADD3 R22, P0, R40, UR8, RZ ;  /* 0x0000000828167c10 */ /* 0x000fc8000ff1e0ff */
[----:B------:R-:W-:Y:S01]  /*3a80*/  IADD3.X R23, R41, UR9, RZ, P0, !PT ;  /* 0x0000000929177c10 */ /* 0x000fe200087fe4ff */
[----:B------:R-:W-:Y:S08]  /*3a90*/  @!P2 BRA `(.L_x_89) ;  /* 0x000000000004a947 */ /* 0x000ff00003800000 */
[----:B------:R3:W5:Y:S02]  /*3aa0*/  LDG.E.LTC128B R72, desc[UR18][R22.64] ;  /* 0x0000001216487981 */ /* 0x000764000c1e1920 */
.L_x_89:
[----:B------:R-:W-:Y:S05]  /*3ab0*/  BSYNC B1 ;  /* 0x0000000000017941 */ /* 0x000fea0003800000 */
.L_x_88:
[----:B------:R-:W-:Y:S05]  /*3ac0*/  @!P2 BRA `(.L_x_90) ;  /* 0x0000000800d4a947 */ /* 0x000fea0003800000 */
[----:B------:R-:W-:Y:S01]  /*3ad0*/  IADD3 R4, P0, R28, R21, RZ ;  /* 0x000000151c047210 */ /* 0x000fe20007f1e0ff */
[----:B-----5:R-:W-:-:S04]  /*3ae0*/  FMUL R72, R72, R15 ;  /* 0x0000000f48487220 */ /* 0x020fc80000400000 */
[----:B------:R-:W-:Y:S02]  /*3af0*/  IMAD.X R5, R29, 0x1, R5, P0 ;  /* 0x000000011d057824 */ /* 0x000fe400000e0605 */
[----:B------:R-:W-:-:S05]  /*3b00*/  FFMA R55, R55, R14, R72 ;  /* 0x0000000e37377223 */ /* 0x000fca0000000048 */
[----:B------:R4:W-:Y:S01]  /*3b10*/  STG.E desc[UR18][R4.64], R55 ;  /* 0x0000003704007986 */ /* 0x0009e2000c101912 */
[----:B------:R-:W-:Y:S05]  /*3b20*/  BRA `(.L_x_90) ;  /* 0x0000000800bc7947 */ /* 0x000fea0003800000 */
.L_x_31:
[----:B------:R-:W-:Y:S01]  /*3b30*/  ULDC.64 UR8, c[0x0][0x6c0] ;  /* 0x0001b00000087ab9 */ /* 0x000fe20000000a00 */
[----:B------:R-:W-:Y:S01]  /*3b40*/  ISETP.GT.AND P2, PT, R4, 0x1, PT ;  /* 0x000000010400780c */ /* 0x000fe20003f44270 */
[-C--:B--2---:R-:W-:Y:S01]  /*3b50*/  FMUL R5, R24, R14.reuse ;  /* 0x0000000e18057220 */ /* 0x084fe20000400000 */
[----:B------:R-:W-:Y:S01]  /*3b60*/  LEA R22, P0, R72, UR8, 0x2 ;  /* 0x0000000848167c11 */ /* 0x000fe2000f8010ff */
[-C--:B------:R-:W-:Y:S01]  /*3b70*/  FMUL R21, R25, R14.reuse ;  /* 0x0000000e19157220 */ /* 0x080fe20000400000 */
[----:B------:R-:W-:Y:S01]  /*3b80*/  ISETP.GT.AND P4, PT, R70, RZ, P2 ;  /* 0x000000ff4600720c */ /* 0x000fe20001784270 */
[----:B------:R-:W-:Y:S01]  /*3b90*/  IMAD.SHL.U32 R63, R74, 0x20, RZ ;  /* 0x000000204a3f7824 */ /* 0x000fe200078e00ff */
[----:B------:R-:W-:Y:S01]  /*3ba0*/  LEA.HI.X R23, R72, UR9, R61, 0x2, P0 ;  /* 0x0000000948177c11 */ /* 0x000fe200080f143d */
[-C--:B------:R-:W-:Y:S01]  /*3bb0*/  FMUL R57, R26, R14.reuse ;  /* 0x0000000e1a397220 */ /* 0x080fe20000400000 */
[----:B------:R-:W-:Y:S01]  /*3bc0*/  ISETP.GT.AND P1, PT, R70, 0x8, P1 ;  /* 0x000000084600780c */ /* 0x000fe20000f24270 */
[----:B------:R-:W-:Y:S01]  /*3bd0*/  FMUL R59, R28, R14 ;  /* 0x0000000e1c3b7220 */ /* 0x000fe20000400000 */
[----:B------:R-:W-:Y:S01]  /*3be0*/  ISETP.GT.AND P0, PT, R4, 0x8, PT ;  /* 0x000000080400780c */ /* 0x000fe20003f04270 */
[----:B------:R0:W-:Y:S01]  /*3bf0*/  @P5 STG.E desc[UR18][R22.64], R5 ;  /* 0x0000000516005986 */ /* 0x0001e2000c101912 */
[----:B------:R-:W-:Y:S01]  /*3c00*/  LEA R24, P5, R74, R22, 0x2 ;  /* 0x000000164a187211 */ /* 0x000fe200078a10ff */
[-C--:B------:R-:W-:Y:S01]  /*3c10*/  FMUL R35, R35, R14.reuse ;  /* 0x0000000e23237220 */ /* 0x080fe20000400000 */
[----:B------:R-:W-:Y:S01]  /*3c20*/  ISETP.GT.AND P2, PT, R70, 0x8, P2 ;  /* 0x000000084600780c */ /* 0x000fe20001744270 */
[-C--:B------:R-:W-:Y:S01]  /*3c30*/  FMUL R37, R37, R14.reuse ;  /* 0x0000000e25257220 */ /* 0x080fe20000400000 */
[C-C-:B------:R-:W-:Y:S01]  /*3c40*/  LEA.HI.X R25, R74.reuse, R23, R75.reuse, 0x2, P5 ;  /* 0x000000174a197211 */ /* 0x140fe200028f144b */
[-C--:B------:R-:W-:Y:S01]  /*3c50*/  FMUL R39, R39, R14.reuse ;  /* 0x0000000e27277220 */ /* 0x080fe20000400000 */
[----:B------:R-:W-:Y:S01]  /*3c60*/  SHF.L.U64.HI R61, R74, 0x5, R75 ;  /* 0x000000054a3d7819 */ /* 0x000fe2000001024b */
[----:B------:R-:W-:Y:S01]  /*3c70*/  FMUL R41, R41, R14 ;  /* 0x0000000e29297220 */ /* 0x000fe20000400000 */
[----:B------:R-:W-:Y:S01]  /*3c80*/  ISETP.GT.AND P5, PT, R70, RZ, P0 ;  /* 0x000000ff4600720c */ /* 0x000fe200007a4270 */
[----:B------:R1:W-:Y:S01]  /*3c90*/  @P4 STG.E desc[UR18][R24.64], R21 ;  /* 0x0000001518004986 */ /* 0x0003e2000c101912 */
[----:B------:R-:W-:Y:S01]  /*3ca0*/  IADD3 R26, P4, R63, R22, RZ ;  /* 0x000000163f1a7210 */ /* 0x000fe20007f9e0ff */
[----:B0-----:R-:W-:Y:S01]  /*3cb0*/  FMUL R5, R27, R14 ;  /* 0x0000000e1b057220 */ /* 0x001fe20000400000 */
[----:B------:R-:W-:Y:S01]  /*3cc0*/  IADD3 R28, P6, R63, R24, RZ ;  /* 0x000000183f1c7210 */ /* 0x000fe20007fde0ff */
[----:B------:R0:W-:Y:S01]  /*3cd0*/  @P1 STG.E desc[UR18][R22.64+0x20], R57 ;  /* 0x0000203916001986 */ /* 0x0001e2000c101912 */
[----:B------:R-:W-:Y:S01]  /*3ce0*/  ISETP.GT.AND P1, PT, R4, 0x9, PT ;  /* 0x000000090400780c */ /* 0x000fe20003f24270 */
[----:B------:R-:W-:Y:S01]  /*3cf0*/  IMAD.X R27, R61, 0x1, R23, P4 ;  /* 0x000000013d1b7824 */ /* 0x000fe200020e0617 */
[C---:B------:R-:W-:Y:S01]  /*3d00*/  ISETP.GT.AND P0, PT, R70.reuse, 0x8, P0 ;  /* 0x000000084600780c */ /* 0x040fe20000704270 */
[----:B------:R2:W-:Y:S01]  /*3d10*/  @P2 STG.E desc[UR18][R24.64+0x20], R5 ;  /* 0x0000200518002986 */ /* 0x0005e2000c101912 */
[C---:B------:R-:W-:Y:S01]  /*3d20*/  ISETP.GT.AND P4, PT, R70.reuse, RZ, P1 ;  /* 0x000000ff4600720c */ /* 0x040fe20000f84270 */
[-C--:B------:R-:W-:Y:S01]  /*3d30*/  FMUL R43, R43, R14.reuse ;  /* 0x0000000e2b2b7220 */ /* 0x080fe20000400000 */
[----:B------:R-:W-:Y:S01]  /*3d40*/  IADD3 R65, P2, R63, 0x20, RZ ;  /* 0x000000203f417810 */ /* 0x000fe20007f5e0ff */
[----:B------:R3:W-:Y:S01]  /*3d50*/  @P5 STG.E desc[UR18][R26.64], R59 ;  /* 0x0000003b1a005986 */ /* 0x0007e2000c101912 */
[----:B-1----:R-:W-:Y:S01]  /*3d60*/  FMUL R21, R29, R14 ;  /* 0x0000000e1d157220 */ /* 0x002fe20000400000 */
[----:B------:R-:W-:Y:S01]  /*3d70*/  IMAD.X R29, R61, 0x1, R25, P6 ;  /* 0x000000013d1d7824 */ /* 0x000fe200030e0619 */
[----:B------:R-:W-:Y:S01]  /*3d80*/  ISETP.GT.AND P1, PT, R70, 0x8, P1 ;  /* 0x000000084600780c */ /* 0x000fe20000f24270 */
[----:B------:R-:W-:Y:S01]  /*3d90*/  IMAD.X R67, RZ, RZ, R61, P2 ;  /* 0x000000ffff437224 */ /* 0x000fe200010e063d */
[----:B0-----:R-:W-:Y:S01]  /*3da0*/  IADD3 R22, P5, R65, R22, RZ ;  /* 0x0000001641167210 */ /* 0x001fe20007fbe0ff */
[-C--:B------:R-:W-:Y:S01]  /*3db0*/  FMUL R57, R30, R14.reuse ;  /* 0x0000000e1e397220 */ /* 0x080fe20000400000 */
[----:B------:R-:W-:Y:S01]  /*3dc0*/  ISETP.GT.AND P2, PT, R4, 0x10, PT ;  /* 0x000000100400780c */ /* 0x000fe20003f44270 */
[----:B--2---:R-:W-:Y:S01]  /*3dd0*/  FMUL R5, R31, R14 ;  /* 0x0000000e1f057220 */ /* 0x004fe20000400000 */
[----:B------:R-:W-:Y:S01]  /*3de0*/  IADD3 R30, P6, R63, R26, RZ ;  /* 0x0000001a3f1e7210 */ /* 0x000fe20007fde0ff */
[----:B------:R-:W-:Y:S01]  /*3df0*/  IMAD.X R23, R67, 0x1, R23, P5 ;  /* 0x0000000143177824 */ /* 0x000fe200028e0617 */
[----:B------:R0:W-:Y:S01]  /*3e00*/  @P4 STG.E desc[UR18][R28.64], R21 ;  /* 0x000000151c004986 */ /* 0x0001e2000c101912 */
[----:B------:R-:W-:Y:S01]  /*3e10*/  IADD3 R24, P4, R65, R24, RZ ;  /* 0x0000001841187210 */ /* 0x000fe20007f9e0ff */
[----:B---3--:R-:W-:Y:S01]  /*3e20*/  FMUL R59, R32, R14 ;  /* 0x0000000e203b7220 */ /* 0x008fe20000400000 */
[----:B------:R-:W-:Y:S01]  /*3e30*/  ISETP.GT.AND P5, PT, R70, RZ, P2 ;  /* 0x000000ff4600720c */ /* 0x000fe200017a4270 */
[----:B------:R1:W-:Y:S01]  /*3e40*/  @P0 STG.E desc[UR18][R22.64], R57 ;  /* 0x0000003916000986 */ /* 0x0003e2000c101912 */
[----:B------:R-:W-:Y:S01]  /*3e50*/  ISETP.GT.AND P0, PT, R4, 0x11, PT ;  /* 0x000000110400780c */ /* 0x000fe20003f04270 */
[----:B------:R-:W-:-:S02]  /*3e60*/  IMAD.X R25, R67, 0x1, R25, P4 ;  /* 0x0000000143197824 */ /* 0x000fc400020e0619 */
[-C--:B------:R-:W-:Y:S01]  /*3e70*/  FMUL R45, R45, R14.reuse ;  /* 0x0000000e2d2d7220 */ /* 0x080fe20000400000 */
[----:B------:R-:W-:Y:S01]  /*3e80*/  IMAD.X R31, R61, 0x1, R27, P6 ;  /* 0x000000013d1f7824 */ /* 0x000fe200030e061b */
[C---:B------:R-:W-:Y:S01]  /*3e90*/  ISETP.GT.AND P4, PT, R70.reuse, RZ, P0 ;  /* 0x000000ff4600720c */ /* 0x040fe20000784270 */
[-C--:B------:R-:W-:Y:S01]  /*3ea0*/  FMUL R47, R47, R14.reuse ;  /* 0x0000000e2f2f7220 */ /* 0x080fe20000400000 */
[----:B------:R2:W-:Y:S01]  /*3eb0*/  @P1 STG.E desc[UR18][R24.64], R5 ;  /* 0x0000000518001986 */ /* 0x0005e2000c101912 */
[----:B------:R-:W-:Y:S01]  /*3ec0*/  ISETP.GT.AND P1, PT, R70, 0x8, P2 ;  /* 0x000000084600780c */ /* 0x000fe20001724270 */
[----:B0-----:R-:W-:Y:S01]  /*3ed0*/  FMUL R21, R33, R14 ;  /* 0x0000000e21157220 */ /* 0x001fe20000400000 */
[----:B------:R-:W-:Y:S01]  /*3ee0*/  IADD3 R32, P2, R63, R28, RZ ;  /* 0x0000001c3f207210 */ /* 0x000fe20007f5e0ff */
[----:B------:R-:W-:Y:S01]  /*3ef0*/  FMUL R49, R49, R14 ;  /* 0x0000000e31317220 */ /* 0x000fe20000400000 */
[----:B------:R-:W-:Y:S01]  /*3f00*/  @P5 STG.E desc[UR18][R30.64], R59 ;  /* 0x0000003b1e005986 */ /* 0x000fe2000c101912 */
[----:B-1----:R-:W-:Y:S01]  /*3f10*/  IADD3 R22, P5, R65, R26, RZ ;  /* 0x0000001a41167210 */ /* 0x002fe20007fbe0ff */
[-C--:B------:R-:W-:Y:S01]  /*3f20*/  FMUL R57, R34, R14.reuse ;  /* 0x0000000e22397220 */ /* 0x080fe20000400000 */
[----:B------:R-:W-:Y:S01]  /*3f30*/  IMAD.X R33, R61, 0x1, R29, P2 ;  /* 0x000000013d217824 */ /* 0x000fe200010e061d */
[----:B------:R-:W-:Y:S01]  /*3f40*/  ISETP.GT.AND P2, PT, R4, 0x18, PT ;  /* 0x000000180400780c */ /* 0x000fe20003f44270 */
[-C--:B------:R-:W-:Y:S01]  /*3f50*/  FMUL R51, R51, R14.reuse ;  /* 0x0000000e33337220 */ /* 0x080fe20000400000 */
[C---:B------:R-:W-:Y:S01]  /*3f60*/  ISETP.GT.AND P0, PT, R70.reuse, 0x8, P0 ;  /* 0x000000084600780c */ /* 0x040fe20000704270 */
[----:B------:R-:W-:Y:S01]  /*3f70*/  IMAD.X R23, R67, 0x1, R27, P5 ;  /* 0x0000000143177824 */ /* 0x000fe200028e061b */
[----:B------:R0:W-:Y:S01]  /*3f80*/  @P4 STG.E desc[UR18][R32.64], R21 ;  /* 0x0000001520004986 */ /* 0x0001e2000c101912 */
[----:B------:R-:W-:Y:S01]  /*3f90*/  ISETP.GT.AND P5, PT, R70, RZ, P2 ;  /* 0x000000ff4600720c */ /* 0x000fe200017a4270 */
[----:B--2---:R-:W-:Y:S01]  /*3fa0*/  FMUL R5, R36, R14 ;  /* 0x0000000e24057220 */ /* 0x004fe20000400000 */
[----:B------:R-:W-:Y:S01]  /*3fb0*/  IADD3 R24, P4, R65, R28, RZ ;  /* 0x0000001c41187210 */ /* 0x000fe20007f9e0ff */
[----:B------:R1:W-:Y:S01]  /*3fc0*/  @P1 STG.E desc[UR18][R22.64], R57 ;  /* 0x0000003916001986 */ /* 0x0003e2000c101912 */
[----:B------:R-:W-:Y:S01]  /*3fd0*/  IADD3 R26, P6, R63, R30, RZ ;  /* 0x0000001e3f1a7210 */ /* 0x000fe20007fde0ff */
[-C--:B------:R-:W-:Y:S01]  /*3fe0*/  FMUL R53, R53, R14.reuse ;  /* 0x0000000e35357220 */ /* 0x080fe20000400000 */
[----:B------:R-:W-:Y:S01]  /*3ff0*/  ISETP.GT.AND P1, PT, R4, 0x19, PT ;  /* 0x000000190400780c */ /* 0x000fe20003f24270 */
[----:B------:R-:W-:Y:S01]  /*4000*/  IMAD.X R25, R67, 0x1, R29, P4 ;  /* 0x0000000143197824 */ /* 0x000fe200020e061d */
[C---:B------:R-:W-:Y:S01]  /*4010*/  ISETP.GT.AND P2, PT, R70.reuse, 0x8, P2 ;  /* 0x000000084600780c */ /* 0x040fe20001744270 */
[----:B------:R-:W-:Y:S01]  /*4020*/  IMAD.X R27, R61, 0x1, R31, P6 ;  /* 0x000000013d1b7824 */ /* 0x000fe200030e061f */
[----:B------:R-:W-:Y:S01]  /*4030*/  ISETP.GT.AND P4, PT, R70, RZ, P1 ;  /* 0x000000ff4600720c */ /* 0x000fe20000f84270 */
[----:B0-----:R-:W-:Y:S01]  /*4040*/  FMUL R21, R38, R14 ;  /* 0x0000000e26157220 */ /* 0x001fe20000400000 */
[----:B------:R0:W-:Y:S01]  /*4050*/  @P0 STG.E desc[UR18][R24.64], R35 ;  /* 0x0000002318000986 */ /* 0x0001e2000c101912 */
[----:B------:R-:W-:Y:S01]  /*4060*/  IADD3 R28, P0, R63, R32, RZ ;  /* 0x000000203f1c7210 */ /* 0x000fe20007f1e0ff */
[----:B------:R-:W-:Y:S01]  /*4070*/  FMUL R55, R55, R14 ;  /* 0x0000000e37377220 */ /* 0x000fe20000400000 */
[----:B------:R-:W-:Y:S01]  /*4080*/  ISETP.GT.AND P1, PT, R70, 0x8, P1 ;  /* 0x000000084600780c */ /* 0x000fe20000f24270 */
[----:B------:R2:W-:Y:S01]  /*4090*/  @P5 STG.E desc[UR18][R26.64], R5 ;  /* 0x000000051a005986 */ /* 0x0005e2000c101912 */
[----:B-1----:R-:W-:Y:S01]  /*40a0*/  IADD3 R22, P5, R65, R30, RZ ;  /* 0x0000001e41167210 */ /* 0x002fe20007fbe0ff */
[----:B------:R-:W-:Y:S01]  /*40b0*/  IMAD.X R29, R61, 0x1, R33, P0 ;  /* 0x000000013d1d7824 */ /* 0x000fe200000e0621 */
[----:B------:R-:W-:-:S02]  /*40c0*/  ISETP.GT.AND P0, PT, R4, 0x20, PT ;  /* 0x000000200400780c */ /* 0x000fc40003f04270 */
[----:B------:R-:W-:Y:S01]  /*40d0*/  IADD3 R30, P6, R63, R26, RZ ;  /* 0x0000001a3f1e7210 */ /* 0x000fe20007fde0ff */
[----:B------:R-:W-:Y:S01]  /*40e0*/  IMAD.X R23, R67, 0x1, R31, P5 ;  /* 0x0000000143177824 */ /* 0x000fe200028e061f */
[----:B------:R-:W-:Y:S01]  /*40f0*/  @P4 STG.E desc[UR18][R28.64], R37 ;  /* 0x000000251c004986 */ /* 0x000fe2000c101912 */
[----:B0-----:R-:W-:Y:S01]  /*4100*/  IADD3 R24, P5, R65, R32, RZ ;  /* 0x0000002041187210 */ /* 0x001fe20007fbe0ff */
[-C--:B------:R-:W-:Y:S01]  /*4110*/  FMUL R35, R48, R14.reuse ;  /* 0x0000000e30237220 */ /* 0x080fe20000400000 */
[----:B------:R-:W-:Y:S01]  /*4120*/  ISETP.GT.AND P4, PT, R70, RZ, P0 ;  /* 0x000000ff4600720c */ /* 0x000fe20000784270 */
[----:B------:R0:W-:Y:S01]  /*4130*/  @P2 STG.E desc[UR18][R22.64], R21 ;  /* 0x0000001516002986 */ /* 0x0001e2000c101912 */
[----:B------:R-:W-:Y:S01]  /*4140*/  ISETP.GT.AND P2, PT, R4, 0x21, PT ;  /* 0x000000210400780c */ /* 0x000fe20003f44270 */
[----:B------:R-:W-:Y:S02]  /*4150*/  IMAD.X R25, R67, 0x1, R33, P5 ;  /* 0x0000000143197824 */ /* 0x000fe400028e0621 */
[----:B--2---:R-:W-:Y:S01]  /*4160*/  FMUL R5, R40, R14 ;  /* 0x0000000e28057220 */ /* 0x004fe20000400000 */
[----:B------:R-:W-:Y:S01]  /*4170*/  IMAD.X R31, R61, 0x1, R27, P6 ;  /* 0x000000013d1f7824 */ /* 0x000fe200030e061b */
[----:B------:R-:W-:Y:S01]  /*4180*/  ISETP.GT.AND P5, PT, R70, RZ, P2 ;  /* 0x000000ff4600720c */ /* 0x000fe200017a4270 */
[----:B------:R1:W-:Y:S01]  /*4190*/  @P1 STG.E desc[UR18][R24.64], R39 ;  /* 0x0000002718001986 */ /* 0x0003e2000c101912 */
[----:B------:R-:W-:-:S02]  /*41a0*/  IADD3 R32, P1, R63, R28, RZ ;  /* 0x0000001c3f207210 */ /* 0x000fc40007f3e0ff */
[C---:B------:R-:W-:Y:S02]  /*41b0*/  ISETP.GT.AND P0, PT, R70.reuse, 0x8, P0 ;  /* 0x000000084600780c */ /* 0x040fe40000704270 */
[----:B------:R2:W-:Y:S01]  /*41c0*/  @P4 STG.E desc[UR18][R30.64], R5 ;  /* 0x000000051e004986 */ /* 0x0005e2000c101912 */
[----:B0-----:R-:W-:Y:S01]  /*41d0*/  IADD3 R22, P4, R65, R26, RZ ;  /* 0x0000001a41167210 */ /* 0x001fe20007f9e0ff */
[----:B------:R-:W-:Y:S01]  /*41e0*/  IMAD.X R33, R61, 0x1, R29, P1 ;  /* 0x000000013d217824 */ /* 0x000fe200008e061d */
[----:B------:R-:W-:Y:S01]  /*41f0*/  ISETP.GT.AND P2, PT, R70, 0x8, P2 ;  /* 0x000000084600780c */ /* 0x000fe20001744270 */
[----:B------:R-:W-:Y:S01]  /*4200*/  FMUL R21, R42, R14 ;  /* 0x0000000e2a157220 */ /* 0x000fe20000400000 */
[----:B------:R-:W-:Y:S01]  /*4210*/  ISETP.GT.AND P1, PT, R4, 0x28, PT ;  /* 0x000000280400780c */ /* 0x000fe20003f24270 */
[----:B------:R-:W-:Y:S01]  /*4220*/  IMAD.X R23, R67, 0x1, R27, P4 ;  /* 0x0000000143177824 */ /* 0x000fe200020e061b */
[----:B------:R-:W-:Y:S01]  /*4230*/  @P5 STG.E desc[UR18][R32.64], R41 ;  /* 0x0000002920005986 */ /* 0x000fe2000c101912 */
[----:B-1----:R-:W-:-:S02]  /*4240*/  IADD3 R24, P5, R65, R28, RZ ;  /* 0x0000001c41187210 */ /* 0x002fc40007fbe0ff */
[----:B------:R-:W-:Y:S01]  /*4250*/  ISETP.GT.AND P4, PT, R70, RZ, P1 ;  /* 0x000000ff4600720c */ /* 0x000fe20000f84270 */
[----:B------:R0:W-:Y:S01]  /*4260*/  @P0 STG.E desc[UR18][R22.64], R21 ;  /* 0x0000001516000986 */ /* 0x0001e2000c101912 */
[----:B------:R-:W-:Y:S01]  /*4270*/  ISETP.GT.AND P0, PT, R4, 0x29, PT ;  /* 0x000000290400780c */ /* 0x000fe20003f04270 */
[----:B------:R-:W-:Y:S01]  /*4280*/  IMAD.X R25, R67, 0x1, R29, P5 ;  /* 0x0000000143197824 */ /* 0x000fe200028e061d */
[----:B------:R-:W-:Y:S01]  /*4290*/  IADD3 R26, P6, R63, R30, RZ ;  /* 0x0000001e3f1a7210 */ /* 0x000fe20007fde0ff */
[----:B--2---:R-:W-:Y:S01]  /*42a0*/  FMUL R5, R44, R14 ;  /* 0x0000000e2c057220 */ /* 0x004fe20000400000 */
[----:B------:R-:W-:Y:S02]  /*42b0*/  ISETP.GT.AND P5, PT, R70, RZ, P0 ;  /* 0x000000ff4600720c */ /* 0x000fe400007a4270 */
[----:B------:R1:W-:Y:S01]  /*42c0*/  @P2 STG.E desc[UR18][R24.64], R43 ;  /* 0x0000002b18002986 */ /* 0x0003e2000c101912 */
[----:B------:R-:W-:Y:S01]  /*42d0*/  IMAD.X R27, R61, 0x1, R31, P6 ;  /* 0x000000013d1b7824 */ /* 0x000fe200030e061f */
[----:B------:R-:W-:-:S02]  /*42e0*/  IADD3 R28, P2, R63, R32, RZ ;  /* 0x000000203f1c7210 */ /* 0x000fc40007f5e0ff */
[----:B------:R-:W-:Y:S01]  /*42f0*/  ISETP.GT.AND P1, PT, R70, 0x8, P1 ;  /* 0x000000084600780c */ /* 0x000fe20000f24270 */
[----:B0-----:R-:W-:Y:S01]  /*4300*/  FMUL R21, R46, R14 ;  /* 0x0000000e2e157220 */ /* 0x001fe20000400000 */
[----:B------:R-:W-:Y:S01]  /*4310*/  @P4 STG.E desc[UR18][R26.64], R5 ;  /* 0x000000051a004986 */ /* 0x000fe2000c101912 */
[----:B------:R-:W-:Y:S01]  /*4320*/  IADD3 R22, P4, R65, R30, RZ ;  /* 0x0000001e41167210 */ /* 0x000fe20007f9e0ff */
[----:B------:R-:W-:Y:S01]  /*4330*/  IMAD.X R29, R61, 0x1, R33, P2 ;  /* 0x000000013d1d7824 */ /* 0x000fe200010e0621 */
[----:B------:R-:W-:Y:S02]  /*4340*/  ISETP.GT.AND P0, PT, R70, 0x8, P0 ;  /* 0x000000084600780c */ /* 0x000fe40000704270 */
[----:B------:R-:W-:Y:S01]  /*4350*/  ISETP.GT.AND P2, PT, R4, 0x30, PT ;  /* 0x000000300400780c */ /* 0x000fe20003f44270 */
[----:B------:R-:W-:Y:S01]  /*4360*/  IMAD.X R23, R67, 0x1, R31, P4 ;  /* 0x0000000143177824 */ /* 0x000fe200020e061f */
[----:B------:R-:W-:Y:S01]  /*4370*/  @P5 STG.E desc[UR18][R28.64], R45 ;  /* 0x0000002d1c005986 */ /* 0x000fe2000c101912 */
[----:B-1----:R-:W-:-:S02]  /*4380*/  IADD3 R24, P5, R65, R32, RZ ;  /* 0x0000002041187210 */ /* 0x002fc40007fbe0ff */
[----:B------:R-:W-:Y:S01]  /*4390*/  ISETP.GT.AND P4, PT, R70, RZ, P2 ;  /* 0x000000ff4600720c */ /* 0x000fe20001784270 */
[----:B------:R0:W-:Y:S01]  /*43a0*/  @P1 STG.E desc[UR18][R22.64], R21 ;  /* 0x0000001516001986 */ /* 0x0001e2000c101912 */
[----:B------:R-:W-:Y:S01]  /*43b0*/  IADD3 R30, P6, R63, R26, RZ ;  /* 0x0000001a3f1e7210 */ /* 0x000fe20007fde0ff */
[----:B------:R-:W-:Y:S01]  /*43c0*/  IMAD.X R25, R67, 0x1, R33, P5 ;  /* 0x0000000143197824 */ /* 0x000fe200028e0621 */
[----:B------:R-:W-:-:S03]  /*43d0*/  ISETP.GT.AND P1, PT, R4, 0x31, PT ;  /* 0x000000310400780c */ /* 0x000fc60003f24270 */
[----:B------:R-:W-:Y:S01]  /*43e0*/  IMAD.X R31, R61, 0x1, R27, P6 ;  /* 0x000000013d1f7824 */ /* 0x000fe200030e061b */
[C---:B------:R-:W-:Y:S01]  /*43f0*/  ISETP.GT.AND P5, PT, R70.reuse, RZ, P1 ;  /* 0x000000ff4600720c */ /* 0x040fe20000fa4270 */
[----:B------:R1:W-:Y:S01]  /*4400*/  @P0 STG.E desc[UR18][R24.64], R47 ;  /* 0x0000002f18000986 */ /* 0x0003e2000c101912 */
[----:B------:R-:W-:Y:S02]  /*4410*/  ISETP.GT.AND P6, PT, R70, 0x8, P2 ;  /* 0x000000084600780c */ /* 0x000fe400017c4270 */
[----:B------:R-:W-:Y:S01]  /*4420*/  IADD3 R32, P0, R63, R28, RZ ;  /* 0x0000001c3f207210 */ /* 0x000fe20007f1e0ff */
[----:B------:R2:W-:Y:S01]  /*4430*/  @P4 STG.E desc[UR18][R30.64], R35 ;  /* 0x000000231e004986 */ /* 0x0005e2000c101912 */
[----:B0-----:R-:W-:Y:S01]  /*4440*/  IADD3 R22, P2, R65, R26, RZ ;  /* 0x0000001a41167210 */ /* 0x001fe20007f5e0ff */
[----:B------:R-:W-:Y:S01]  /*4450*/  FMUL R21, R50, R14 ;  /* 0x0000000e32157220 */ /* 0x000fe20000400000 */
[----:B------:R-:W-:Y:S01]  /*4460*/  ISETP.GT.AND P1, PT, R70, 0x8, P1 ;  /* 0x000000084600780c */ /* 0x000fe20000f24270 */
[----:B------:R-:W-:Y:S01]  /*4470*/  IMAD.X R33, R61, 0x1, R29, P0 ;  /* 0x000000013d217824 */ /* 0x000fe200000e061d */
[C---:B------:R-:W-:Y:S01]  /*4480*/  ISETP.GT.AND P0, PT, R4.reuse, 0x38, PT ;  /* 0x000000380400780c */ /* 0x040fe20003f04270 */
[----:B------:R-:W-:Y:S01]  /*4490*/  IMAD.X R23, R67, 0x1, R27, P2 ;  /* 0x0000000143177824 */ /* 0x000fe200010e061b */
[----:B------:R-:W-:-:S02]  /*44a0*/  ISETP.GT.AND P2, PT, R4, 0x39, PT ;  /* 0x000000390400780c */ /* 0x000fc40003f44270 */
[----:B------:R-:W-:Y:S01]  /*44b0*/  IADD3 R4, P4, R65, R28, RZ ;  /* 0x0000001c41047210 */ /* 0x000fe20007f9e0ff */
[----:B------:R-:W-:Y:S01]  /*44c0*/  @P5 STG.E desc[UR18][R32.64], R49 ;  /* 0x0000003120005986 */ /* 0x000fe2000c101912 */
[----:B-1----:R-:W-:-:S03]  /*44d0*/  IADD3 R24, P5, R63, R30, RZ ;  /* 0x0000001e3f187210 */ /* 0x002fc60007fbe0ff */
[----:B------:R-:W-:Y:S01]  /*44e0*/  IMAD.X R5, R67, 0x1, R29, P4 ;  /* 0x0000000143057824 */ /* 0x000fe200020e061d */
[----:B------:R-:W-:Y:S01]  /*44f0*/  IADD3 R28, P4, R65, R30, RZ ;  /* 0x0000001e411c7210 */ /* 0x000fe20007f9e0ff */
[----:B------:R0:W-:Y:S01]  /*4500*/  @P6 STG.E desc[UR18][R22.64], R21 ;  /* 0x0000001516006986 */ /* 0x0001e2000c101912 */
[--C-:B------:R-:W-:Y:S01]  /*4510*/  IMAD.X R25, R61, 0x1, R31.reuse, P5 ;  /* 0x000000013d197824 */ /* 0x100fe200028e061f */
[C---:B------:R-:W-:Y:S02]  /*4520*/  ISETP.GT.AND P6, PT, R70.reuse, RZ, P0 ;  /* 0x000000ff4600720c */ /* 0x040fe400007c4270 */
[----:B------:R-:W-:Y:S01]  /*4530*/  IADD3 R26, P5, R63, R32, RZ ;  /* 0x000000203f1a7210 */ /* 0x000fe20007fbe0ff */
[----:B------:R-:W-:Y:S01]  /*4540*/  IMAD.X R29, R67, 0x1, R31, P4 ;  /* 0x00000001431d7824 */ /* 0x000fe200020e061f */
[----:B------:R-:W-:Y:S01]  /*4550*/  ISETP.GT.AND P4, PT, R70, RZ, P2 ;  /* 0x000000ff4600720c */ /* 0x000fe20001784270 */
[----:B--2---:R-:W-:Y:S01]  /*4560*/  FMUL R31, R54, R14 ;  /* 0x0000000e361f7220 */ /* 0x004fe20000400000 */
[C---:B------:R-:W-:Y:S01]  /*4570*/  ISETP.GT.AND P0, PT, R70.reuse, 0x8, P0 ;  /* 0x000000084600780c */ /* 0x040fe20000704270 */
[----:B------:R-:W-:Y:S01]  /*4580*/  IMAD.X R27, R61, 0x1, R33, P5 ;  /* 0x000000013d1b7824 */ /* 0x000fe200028e0621 */
[----:B------:R-:W-:Y:S01]  /*4590*/  ISETP.GT.AND P2, PT, R70, 0x8, P2 ;  /* 0x000000084600780c */ /* 0x000fe20001744270 */
[----:B------:R1:W-:Y:S01]  /*45a0*/  @P1 STG.E desc[UR18][R4.64], R51 ;  /* 0x0000003304001986 */ /* 0x0003e2000c101912 */
[----:B0-----:R-:W-:Y:S01]  /*45b0*/  IADD3 R22, P5, R65, R32, RZ ;  /* 0x0000002041167210 */ /* 0x001fe20007fbe0ff */
[----:B------:R-:W-:-:S04]  /*45c0*/  FMUL R21, R52, R14 ;  /* 0x0000000e34157220 */ /* 0x000fc80000400000 */
[----:B------:R-:W-:Y:S01]  /*45d0*/  IMAD.X R23, R67, 0x1, R33, P5 ;  /* 0x0000000143177824 */ /* 0x000fe200028e0621 */
[----:B------:R1:W-:Y:S04]  /*45e0*/  @P6 STG.E desc[UR18][R24.64], R21 ;  /* 0x0000001518006986 */ /* 0x0003e8000c101912 */
[----:B------:R1:W-:Y:S04]  /*45f0*/  @P4 STG.E desc[UR18][R26.64], R53 ;  /* 0x000000351a004986 */ /* 0x0003e8000c101912 */
[----:B------:R1:W-:Y:S04]  /*4600*/  @P0 STG.E desc[UR18][R28.64], R31 ;  /* 0x0000001f1c000986 */ /* 0x0003e8000c101912 */
[----:B------:R1:W-:Y:S02]  /*4610*/  @P2 STG.E desc[UR18][R22.64], R55 ;  /* 0x0000003716002986 */ /* 0x0003e4000c101912 */
.L_x_90:
[----:B------:R-:W-:Y:S05]  /*4620*/  BSYNC B0 ;  /* 0x0000000000007941 */ /* 0x000fea0003800000 */
.L_x_30:
[C---:B------:R-:W-:Y:S01]  /*4630*/  LEA R2, P0, R8.reuse, R2, 0x1 ;  /* 0x0000000208027211 */ /* 0x040fe200078008ff */
[----:B------:R-:W-:Y:S01]  /*4640*/  ULDC.64 UR8, c[0x0][0x750] ;  /* 0x0001d40000087ab9 */ /* 0x000fe20000000a00 */
[----:B-1--4-:R-:W-:Y:S01]  /*4650*/  IMAD.U32 R4, RZ, RZ, UR13 ;  /* 0x0000000dff047e24 */ /* 0x012fe2000f8e00ff */
[----:B------:R-:W-:Y:S01]  /*4660*/  PRMT R21, RZ, 0x7610, R21 ;  /* 0x00007610ff157816 */ /* 0x000fe20000000015 */
[----:B------:R-:W-:Y:S01]  /*4670*/  IMAD.MOV.U32 R6, RZ, RZ, -0x1 ;  /* 0xffffffffff067424 */ /* 0x000fe200078e00ff */
[----:B------:R-:W-:Y:S01]  /*4680*/  LEA.HI.X R3, R8, R3, R0, 0x1, P0 ;  /* 0x0000000308037211 */ /* 0x000fe200000f0c00 */
[----:B------:R1:W-:Y:S01]  /*4690*/  SYNCS.ARRIVE.TRANS64.A1T0 RZ, [R4+UR21], RZ ;  /* 0x000000ff04ff79a7 */ /* 0x0003e20008100015 */
[----:B------:R-:W-:Y:S01]  /*46a0*/  ISETP.GE.U32.AND P0, PT, R2, UR8, PT ;  /* 0x0000000802007c0c */ /* 0x000fe2000bf06070 */
[----:B------:R-:W-:-:S03]  /*46b0*/  IMAD.MOV.U32 R5, RZ, RZ, -0x1 ;  /* 0xffffffffff057424 */ /* 0x000fc600078e00ff */
[----:B------:R-:W-:Y:S01]  /*46c0*/  ISETP.GE.U32.AND.EX P0, PT, R3, UR9, PT, P0 ;  /* 0x0000000903007c0c */ /* 0x000fe2000bf06100 */
[----:B-1----:R-:W-:-:S12]  /*46d0*/  IMAD.MOV.U32 R4, RZ, RZ, -0x1 ;  /* 0xffffffffff047424 */ /* 0x002fd800078e00ff */
[----:B------:R-:W-:Y:S05]  /*46e0*/  @P0 BRA `(.L_x_91) ;  /* 0x0000000400640947 */ /* 0x000fea0003800000 */
[----:B------:R-:W1:Y:S01]  /*46f0*/  S2R R32, SR_CTAID.X ;  /* 0x0000000000207919 */ /* 0x000e620000002500 */
[----:B0-----:R-:W0:Y:S01]  /*4700*/  LDC.64 R26, c[0x0][0x728] ;  /* 0x0001ca00ff1a7b82 */ /* 0x001e220000000a00 */
[----:B------:R-:W-:Y:S01]  /*4710*/  ULDC UR8, c[0x0][0x150] ;  /* 0x0000540000087ab9 */ /* 0x000fe20000000800 */
[----:B------:R-:W-:Y:S01]  /*4720*/  IMAD.MOV.U32 R24, RZ, RZ, R2 ;  /* 0x000000ffff187224 */ /* 0x000fe200078e0002 */
[----:B------:R-:W4:Y:S01]  /*4730*/  S2R R34, SR_CTAID.Y ;  /* 0x0000000000227919 */ /* 0x000f220000002600 */
[----:B------:R-:W-:-:S04]  /*4740*/  IMAD.MOV.U32 R25, RZ, RZ, R3 ;  /* 0x000000ffff197224 */ /* 0x000fc800078e0003 */
[----:B------:R-:W2:Y:S08]  /*4750*/  LDC R35, c[0x0][0x144] ;  /* 0x00005100ff237b82 */ /* 0x000eb00000000800 */
[----:B------:R-:W2:Y:S08]  /*4760*/  LDC R6, c[0x0][0x730] ;  /* 0x0001cc00ff067b82 */ /* 0x000eb00000000800 */
[----:B------:R-:W2:Y:S01]  /*4770*/  LDC.64 R30, c[0x0][0x720] ;  /* 0x0001c800ff1e7b82 */ /* 0x000ea20000000a00 */
[----:B0-----:R-:W-:-:S04]  /*4780*/  ISETP.NE.U32.AND P0, PT, R26, RZ, PT ;  /* 0x000000ff1a00720c */ /* 0x001fc80003f05070 */
[----:B------:R-:W-:Y:S02]  /*4790*/  ISETP.NE.AND.EX P0, PT, R27, RZ, PT, P0 ;  /* 0x000000ff1b00720c */ /* 0x000fe40003f05300 */
[----:B-1----:R-:W-:-:S05]  /*47a0*/  I2FP.F32.U32 R4, R32 ;  /* 0x0000002000047245 */ /* 0x002fca0000201000 */
[----:B------:R-:W-:-:S04]  /*47b0*/  FMUL R4, R4, UR8 ;  /* 0x0000000804047c20 */ /* 0x000fc80008400000 */
[----:B------:R0:W1:Y:S02]  /*47c0*/  F2I.U32.TRUNC.NTZ R33, R4 ;  /* 0x0000000400217305 */ /* 0x000064000020f000 */
[----:B----4-:R-:W-:Y:S05]  /*47d0*/  @!P0 BRA `(.L_x_92) ;  /* 0x0000000000288947 */ /* 0x010fea0003800000 */
[----:B------:R-:W4:Y:S02]  /*47e0*/  LDC R5, c[0x0][0x734] ;  /* 0x0001cd00ff057b82 */ /* 0x000f240000000800 */
[----:B----4-:R-:W-:-:S05]  /*47f0*/  IADD3 R21, P0, R2, R5, RZ ;  /* 0x0000000502157210 */ /* 0x010fca0007f1e0ff */
[----:B--2---:R-:W-:-:S04]  /*4800*/  IMAD.X R29, RZ, RZ, R3, P0 ;  /* 0x000000ffff1d7224 */ /* 0x004fc800000e0603 */
[----:B0-----:R-:W-:-:S04]  /*4810*/  IMAD.WIDE.U32 R4, R29, R26, RZ ;  /* 0x0000001a1d047225 */ /* 0x001fc800078e00ff */
[----:B---3--:R-:W-:-:S04]  /*4820*/  IMAD.WIDE.U32 R22, P0, R21, R27, R4 ;  /* 0x0000001b15167225 */ /* 0x008fc80007800004 */
[----:B------:R-:W-:-:S04]  /*4830*/  IMAD.WIDE.U32 R4, R21, R26, RZ ;  /* 0x0000001a15047225 */ /* 0x000fc800078e00ff */
[----:B------:R-:W-:Y:S01]  /*4840*/  IMAD.X R25, RZ, RZ, RZ, P0 ;  /* 0x000000ffff197224 */ /* 0x000fe200000e06ff */
[----:B------:R-:W-:Y:S01]  /*4850*/  IADD3 RZ, P0, R5, R22, RZ ;  /* 0x0000001605ff7210 */ /* 0x000fe20007f1e0ff */
[----:B------:R-:W-:-:S04]  /*4860*/  IMAD.MOV.U32 R24, RZ, RZ, R23 ;  /* 0x000000ffff187224 */ /* 0x000fc800078e0017 */
[----:B------:R-:W-:-:S08]  /*4870*/  IMAD.WIDE.U32.X R24, R29, R27, R24, P0 ;  /* 0x0000001b1d187225 */ /* 0x000fd000000e0418 */
.L_x_92:
[----:B------:R-:W4:Y:S01]  /*4880*/  LDC.64 R38, c[0x0][0x740] ;  /* 0x0001d000ff267b82 */ /* 0x000f220000000a00 */
[-C--:B--2---:R-:W-:Y:S01]  /*4890*/  SHF.R.U64 R28, R24, R6.reuse, R25 ;  /* 0x00000006181c7219 */ /* 0x084fe20000001219 */
[----:B-1----:R-:W-:Y:S01]  /*48a0*/  IMAD.MOV R33, RZ, RZ, -R33 ;  /* 0x000000ffff217224 */ /* 0x002fe200078e0a21 */
[----:B0-----:R-:W-:Y:S01]  /*48b0*/  SHF.R.U32.HI R4, RZ, R6, R25 ;  /* 0x00000006ff047219 */ /* 0x001fe20000011619 */
[----:B------:R-:W-:Y:S01]  /*48c0*/  ULDC UR8, c[0x0][0x154] ;  /* 0x0000550000087ab9 */ /* 0x000fe20000000800 */
[----:B------:R-:W-:Y:S01]  /*48d0*/  IADD3 R21, P0, RZ, -R28, RZ ;  /* 0x8000001cff157210 */ /* 0x000fe20007f1e0ff */
[----:B------:R-:W-:Y:S02]  /*48e0*/  IMAD R33, R35, R33, R32 ;  /* 0x0000002123217224 */ /* 0x000fe400078e0220 */
[----:B---3--:R-:W0:Y:S01]  /*48f0*/  LDC R22, c[0x0][0x718] ;  /* 0x0001c600ff167b82 */ /* 0x008e220000000800 */
[----:B------:R-:W-:Y:S02]  /*4900*/  IMAD.MOV.U32 R23, RZ, RZ, -0x1 ;  /* 0xffffffffff177424 */ /* 0x000fe400078e00ff */
[----:B------:R-:W-:-:S02]  /*4910*/  IMAD.X R5, RZ, RZ, ~R4, P0 ;  /* 0x000000ffff057224 */ /* 0x000fc400000e0e04 */
[----:B------:R-:W-:Y:S02]  /*4920*/  IMAD.MOV.U32 R25, RZ, RZ, 0x1 ;  /* 0x00000001ff197424 */ /* 0x000fe400078e00ff */
[-C--:B------:R-:W-:Y:S01]  /*4930*/  IMAD R6, R5, R30.reuse, RZ ;  /* 0x0000001e05067224 */ /* 0x080fe200078e02ff */
[----:B------:R-:W1:Y:S01]  /*4940*/  LDC R24, c[0x0][0x708] ;  /* 0x0001c200ff187b82 */ /* 0x000e620000000800 */
[----:B------:R-:W-:-:S04]  /*4950*/  IMAD.WIDE.U32 R4, R21, R30, R2 ;  /* 0x0000001e15047225 */ /* 0x000fc800078e0002 */
[----:B------:R-:W-:Y:S01]  /*4960*/  IMAD R21, R21, R31, R6 ;  /* 0x0000001f15157224 */ /* 0x000fe200078e0206 */
[----:B------:R-:W-:Y:S02]  /*4970*/  I2FP.F32.U32 R6, R34 ;  /* 0x0000002200067245 */ /* 0x000fe40000201000 */
[----:B------:R-:W2:Y:S01]  /*4980*/  LDC R36, c[0x0][0x758] ;  /* 0x0001d600ff247b82 */ /* 0x000ea20000000800 */
[----:B------:R-:W-:Y:S01]  /*4990*/  IMAD.IADD R5, R5, 0x1, R21 ;  /* 0x0000000105057824 */ /* 0x000fe200078e0215 */
[----:B----4-:R-:W-:Y:S01]  /*49a0*/  ISETP.NE.U32.AND P0, PT, R38, RZ, PT ;  /* 0x000000ff2600720c */ /* 0x010fe20003f05070 */
[----:B------:R-:W-:-:S03]  /*49b0*/  FMUL R21, R6, UR8 ;  /* 0x0000000806157c20 */ /* 0x000fc60008400000 */
[----:B------:R-:W-:Y:S01]  /*49c0*/  ISETP.NE.AND.EX P0, PT, R39, RZ, PT, P0 ;  /* 0x000000ff2700720c */ /* 0x000fe20003f05300 */
[----:B------:R3:W4:Y:S01]  /*49d0*/  F2I.U32.TRUNC.NTZ R29, R21 ;  /* 0x00000015001d7305 */ /* 0x000722000020f000 */
[----:B------:R-:W3:Y:S01]  /*49e0*/  LDC R31, c[0x0][0x148] ;  /* 0x00005200ff1f7b82 */ /* 0x000ee20000000800 */
[-CC-:B0-----:R-:W-:Y:S02]  /*49f0*/  SHF.R.U64 R26, R4, R22.reuse, R5.reuse ;  /* 0x00000016041a7219 */ /* 0x181fe40000001205 */
[----:B------:R-:W-:-:S05]  /*4a00*/  SHF.R.U32.HI R5, RZ, R22, R5 ;  /* 0x00000016ff057219 */ /* 0x000fca0000011605 */
[----:B------:R-:W0:Y:S01]  /*4a10*/  LDC R32, c[0x0][0x700] ;  /* 0x0001c000ff207b82 */ /* 0x000e220000000800 */
[-CC-:B-1----:R-:W-:Y:S02]  /*4a20*/  SHF.R.U64 R6, R26, R24.reuse, R5.reuse ;  /* 0x000000181a067219 */ /* 0x182fe40000001205 */
[----:B------:R-:W-:-:S05]  /*4a30*/  SHF.R.U32.HI R5, RZ, R24, R5 ;  /* 0x00000018ff057219 */ /* 0x000fca0000011605 */
[----:B------:R-:W1:Y:S01]  /*4a40*/  LDC R37, c[0x0][0x748] ;  /* 0x0001d200ff257b82 */ /* 0x000e620000000800 */
[-CC-:B--2---:R-:W-:Y:S02]  /*4a50*/  SHF.R.U64 R30, R6, R36.reuse, R5.reuse ;  /* 0x00000024061e7219 */ /* 0x184fe40000001205 */
[-C--:B------:R-:W-:Y:S02]  /*4a60*/  SHF.L.U32 R23, R23, R36.reuse, RZ ;  /* 0x0000002417177219 */ /* 0x080fe400000006ff */
[-C--:B------:R-:W-:Y:S01]  /*4a70*/  SHF.R.U32.HI R5, RZ, R36.reuse, R5 ;  /* 0x00000024ff057219 */ /* 0x080fe20000011605 */
[----:B------:R-:W-:Y:S01]  /*4a80*/  IMAD.MOV.U32 R4, RZ, RZ, R30 ;  /* 0x000000ffff047224 */ /* 0x000fe200078e001e */
[----:B------:R-:W-:Y:S01]  /*4a90*/  SHF.L.U32 R36, R25, R36, RZ ;  /* 0x0000002419247219 */ /* 0x000fe200000006ff */
[----:B------:R-:W2:Y:S01]  /*4aa0*/  LDC R40, c[0x0][0x738] ;  /* 0x0001ce00ff287b82 */ /* 0x000ea20000000800 */
[----:B------:R-:W-:-:S07]  /*4ab0*/  LOP3.LUT R35, RZ, R23, RZ, 0x33, !PT ;  /* 0x00000017ff237212 */ /* 0x000fce00078e33ff */
[----:B------:R-:W0:Y:S01]  /*4ac0*/  LDC R41, c[0x0][0x710] ;  /* 0x0001c400ff297b82 */ /* 0x000e220000000800 */
[----:B----4-:R-:W-:Y:S05]  /*4ad0*/  @!P0 BRA `(.L_x_93) ;  /* 0x0000000000288947 */ /* 0x010fea0003800000 */
[----:B---3--:R-:W3:Y:S02]  /*4ae0*/  LDC R21, c[0x0][0x74c] ;  /* 0x0001d300ff157b82 */ /* 0x008ee40000000800 */
        /* <DEDUP_REMOVED lines=9> */
.L_x_93:
[----:B-1----:R-:W-:Y:S01]  /*4b80*/  SHF.R.U64 R4, R4, R37, R5 ;  /* 0x0000002504047219 */ /* 0x002fe20000001205 */
[----:B0-----:R-:W-:Y:S01]  /*4b90*/  VIADD R23, R32, 0xffffffff ;  /* 0xffffffff20177836 */ /* 0x001fe20000000000 */
[----:B---3--:R-:W-:Y:S01]  /*4ba0*/  LOP3.LUT R21, R6, R35, RZ, 0xc0, !PT ;  /* 0x0000002306157212 */ /* 0x008fe200078ec0ff */
[----:B------:R-:W-:Y:S02]  /*4bb0*/  IMAD.MOV R29, RZ, RZ, -R29 ;  /* 0x000000ffff1d7224 */ /* 0x000fe400078e0a1d */
[----:B------:R-:W-:Y:S02]  /*4bc0*/  IMAD.MOV R5, RZ, RZ, -R4 ;  /* 0x000000ffff057224 */ /* 0x000fe400078e0a04 */
[----:B------:R-:W-:Y:S01]  /*4bd0*/  IMAD R6, R36, R4, R21 ;  /* 0x0000000424067224 */ /* 0x000fe200078e0215 */
[----:B------:R-:W-:Y:S01]  /*4be0*/  LOP3.LUT R21, R26, R23, RZ, 0xc0, !PT ;  /* 0x000000171a157212 */ /* 0x000fe200078ec0ff */
[----:B------:R-:W-:Y:S02]  /*4bf0*/  @P3 IMAD R33, R31, R29, R34 ;  /* 0x0000001d1f213224 */ /* 0x000fe400078e0222 */
[----:B--2---:R-:W-:-:S02]  /*4c00*/  IMAD R4, R5, R40, R30 ;  /* 0x0000002805047224 */ /* 0x004fc400078e021e */
[----:B------:R-:W-:Y:S02]  /*4c10*/  IMAD R6, R6, R41, R33 ;  /* 0x0000002906067224 */ /* 0x000fe400078e0221 */
[----:B------:R-:W-:Y:S02]  /*4c20*/  IMAD R5, R4, R32, R21 ;  /* 0x0000002004057224 */ /* 0x000fe400078e0215 */
[----:B------:R-:W-:-:S03]  /*4c30*/  IMAD.MOV.U32 R22, RZ, RZ, 0x1 ;  /* 0x00000001ff167424 */ /* 0x000fc600078e00ff */
[----:B------:R-:W-:Y:S02]  /*4c40*/  SEL R4, R5, R6, !P3 ;  /* 0x0000000605047207 */ /* 0x000fe40005800000 */
[----:B------:R-:W-:Y:S01]  /*4c50*/  SEL R6, R6, R5, !P3 ;  /* 0x0000000506067207 */ /* 0x000fe20005800000 */
[----:B------:R-:W-:Y:S01]  /*4c60*/  IMAD.MOV.U32 R5, RZ, RZ, R28 ;  /* 0x000000ffff057224 */ /* 0x000fe200078e001c */
[----:B------:R-:W-:-:S07]  /*4c70*/  PRMT R21, R22, 0x7610, R21 ;  /* 0x0000761016157816 */ /* 0x000fce0000000015 */
.L_x_91:
[----:B------:R-:W-:Y:S02]  /*4c80*/  LOP3.LUT P0, RZ, R21, 0xff, RZ, 0xc0, !PT ;  /* 0x000000ff15ff7812 */ /* 0x000fe4000780c0ff */
[----:B------:R-:W-:-:S11]  /*4c90*/  LOP3.LUT R69, R69, 0x1, RZ, 0x3c, !PT ;  /* 0x0000000145457812 */ /* 0x000fd600078e3cff */
[----:B------:R-:W-:Y:S05]  /*4ca0*/  @P0 BRA `(.L_x_94) ;  /* 0xffffffcc00140947 */ /* 0x000fea000383ffff */
[----:B------:R-:W-:Y:S05]  /*4cb0*/  EXIT ;  /* 0x000000000000794d */ /* 0x000fea0003800000 */
.L_x_18:
[----:B------:R-:W-:-:S08]  /*4cc0*/  ISETP.NE.AND P0, PT, R19, RZ, PT ;  /* 0x000000ff1300720c */ /* 0x000fd00003f05270 */
[----:B--23-5:R-:W0:-:S00]  /*4cd0*/  USETMAXREG.DEALLOC.CTAPOOL 0x28 ;  /* 0x00000028000079c8 */ /* 0x02ce0000080e0500 */
[----:B------:R-:W-:Y:S05]  /*4ce0*/  @P0 EXIT ;  /* 0x000000000000094d */ /* 0x000fea0003800000 */
[----:B0-----:R-:W-:Y:S01]  /*4cf0*/  LOP3.LUT P0, RZ, R20, 0xff, RZ, 0xc0, !PT ;  /* 0x000000ff14ff7812 */ /* 0x001fe2000780c0ff */
[----:B------:R-:W-:Y:S02]  /*4d00*/  IMAD.MOV.U32 R12, RZ, RZ, 0x1 ;  /* 0x00000001ff0c7424 */ /* 0x000fe400078e00ff */
[----:B------:R-:W-:-:S10]  /*4d10*/  IMAD.MOV.U32 R13, RZ, RZ, RZ ;  /* 0x000000ffff0d7224 */ /* 0x000fd400078e00ff */
[----:B------:R-:W-:Y:S05]  /*4d20*/  @!P0 BRA `(.L_x_95) ;  /* 0x0000000c005c8947 */ /* 0x000fea0003800000 */
[----:B------:R-:W0:Y:S01]  /*4d30*/  S2R R15, SR_CgaCtaId ;  /* 0x00000000000f7919 */ /* 0x000e220000008800 */
[----:B------:R-:W-:Y:S01]  /*4d40*/  LOP3.LUT P0, RZ, R10, 0x1f, RZ, 0xc0, !PT ;  /* 0x0000001f0aff7812 */ /* 0x000fe2000780c0ff */
[----:B------:R-:W-:Y:S01]  /*4d50*/  ULDC UR5, c[0x0][0x758] ;  /* 0x0001d60000057ab9 */ /* 0x000fe20000000800 */
[----:B------:R-:W-:Y:S01]  /*4d60*/  UMOV UR7, 0xffffffff ;  /* 0xffffffff00077882 */ /* 0x000fe20000000000 */
[----:B------:R-:W-:Y:S01]  /*4d70*/  BSSY B0, `(.L_x_95) ;  /* 0x00000d2000007945 */ /* 0x000fe20003800000 */
[----:B------:R-:W-:Y:S01]  /*4d80*/  USHF.L.U32 UR7, UR7, UR5, URZ ;  /* 0x0000000507077299 */ /* 0x000fe2000800063f */
[C---:B------:R-:W-:Y:S01]  /*4d90*/  ISETP.NE.AND P2, PT, R11.reuse, RZ, PT ;  /* 0x000000ff0b00720c */ /* 0x040fe20003f45270 */
[----:B------:R-:W-:Y:S01]  /*4da0*/  IMAD.MOV.U32 R16, RZ, RZ, 0x1 ;  /* 0x00000001ff107424 */ /* 0x000fe200078e00ff */
[----:B------:R-:W-:Y:S01]  /*4db0*/  ISETP.NE.OR P0, PT, R11, RZ, !P0 ;  /* 0x000000ff0b00720c */ /* 0x000fe20004705670 */
[----:B------:R-:W-:Y:S01]  /*4dc0*/  IMAD.MOV.U32 R12, RZ, RZ, 0x1 ;  /* 0x00000001ff0c7424 */ /* 0x000fe200078e00ff */
[----:B------:R-:W-:Y:S01]  /*4dd0*/  LOP3.LUT R14, R7, 0x2, RZ, 0xfc, !PT ;  /* 0x00000002070e7812 */ /* 0x000fe200078efcff */
[----:B------:R-:W-:Y:S01]  /*4de0*/  IMAD.MOV.U32 R13, RZ, RZ, RZ ;  /* 0x000000ffff0d7224 */ /* 0x000fe200078e00ff */
[----:B------:R-:W-:Y:S01]  /*4df0*/  ULDC UR4, c[0x0][0x700] ;  /* 0x0001c00000047ab9 */ /* 0x000fe20000000800 */
[----:B------:R-:W-:Y:S01]  /*4e00*/  UMOV UR8, 0x1 ;  /* 0x0000000100087882 */ /* 0x000fe20000000000 */
[----:B------:R-:W-:-:S02]  /*4e10*/  UIADD3 UR29, UR6, 0x1, URZ ;  /* 0x00000001061d7890 */ /* 0x000fc4000fffe03f */
[----:B------:R-:W-:Y:S02]  /*4e20*/  UIADD3 UR4, UR4, -0x1, URZ ;  /* 0xffffffff04047890 */ /* 0x000fe4000fffe03f */
[----:B------:R-:W-:Y:S02]  /*4e30*/  USHF.L.U32 UR5, UR8, UR5, URZ ;  /* 0x0000000508057299 */ /* 0x000fe4000800063f */
[----:B------:R-:W-:Y:S01]  /*4e40*/  ULOP3.LUT UR7, URZ, UR7, URZ, 0x33, !UPT ;  /* 0x000000073f077292 */ /* 0x000fe2000f8e333f */
[----:B------:R-:W-:Y:S01]  /*4e50*/  ULDC.64 UR32, c[0x0][0x198] ;  /* 0x0000660000207ab9 */ /* 0x000fe20000000a00 */
[C---:B0-----:R-:W-:Y:S02]  /*4e60*/  IMAD.SHL.U32 R17, R15.reuse, 0x20, RZ ;  /* 0x000000200f117824 */ /* 0x041fe400078e00ff */
[----:B------:R-:W-:-:S03]  /*4e70*/  IMAD.SHL.U32 R15, R15, 0x800, RZ ;  /* 0x000008000f0f7824 */ /* 0x000fc600078e00ff */
[----:B------:R-:W-:-:S07]  /*4e80*/  LOP3.LUT R17, R17, 0x20, RZ, 0xc0, !PT ;  /* 0x0000002011117812 */ /* 0x000fce00078ec0ff */
.L_x_107:
[----:B------:R-:W-:-:S03]  /*4e90*/  UMOV UR8, 0xffffffff ;  /* 0xffffffff00087882 */ /* 0x000fc60000000000 */
[----:B------:R-:W-:Y:S05]  /*4ea0*/  BRA.DIV UR8, `(.L_x_96) ;  /* 0x0000001608fc7947 */ /* 0x000fea000b800000 */
[----:B------:R-:W-:-:S13]  /*4eb0*/  ELECT P1, URZ, PT ;  /* 0x00000000003f782f */ /* 0x000fda0003820000 */
.L_x_134:
[----:B------:R-:W0:Y:S01]  /*4ec0*/  LDC R10, c[0x0][0x604] ;  /* 0x00018100ff0a7b82 */ /* 0x000e220000000800 */
[----:B------:R-:W-:Y:S01]  /*4ed0*/  BSSY B1, `(.L_x_97) ;  /* 0x0000047000017945 */ /* 0x000fe20003800000 */
[----:B0-----:R-:W-:-:S13]  /*4ee0*/  ISETP.LT.OR P1, PT, R10, 0x1, !P1 ;  /* 0x000000010a00780c */ /* 0x001fda0004f21670 */
[----:B------:R-:W-:Y:S05]  /*4ef0*/  @P1 BRA `(.L_x_98) ;  /* 0x0000000400101947 */ /* 0x000fea0003800000 */
[----:B------:R-:W-:Y:S01]  /*4f00*/  IMAD R19, R4, 0x40, R17 ;  /* 0x0000004004137824 */ /* 0x000fe200078e0211 */
[----:B------:R-:W-:Y:S01]  /*4f10*/  CS2R R22, SRZ ;  /* 0x0000000000167805 */ /* 0x000fe2000001ff00 */
[----:B------:R-:W-:Y:S02]  /*4f20*/  IMAD.SHL.U32 R26, R6, 0x40, RZ ;  /* 0x00000040061a7824 */ /* 0x000fe400078e00ff */
[----:B------:R-:W-:Y:S02]  /*4f30*/  IMAD.U32 R24, RZ, RZ, UR29 ;  /* 0x0000001dff187e24 */ /* 0x000fe4000f8e00ff */
[----:B------:R-:W-:Y:S02]  /*4f40*/  IMAD.MOV.U32 R4, RZ, RZ, R12 ;  /* 0x000000ffff047224 */ /* 0x000fe400078e000c */
[----:B------:R-:W-:Y:S02]  /*4f50*/  IMAD.MOV.U32 R10, RZ, RZ, R13 ;  /* 0x000000ffff0a7224 */ /* 0x000fe400078e000d */
[----:B------:R-:W-:-:S07]  /*4f60*/  IMAD.MOV.U32 R25, RZ, RZ, RZ ;  /* 0x000000ffff197224 */ /* 0x000fce00078e00ff */
.L_x_102:
[----:B------:R-:W0:Y:S01]  /*4f70*/  S2R R18, SR_CgaCtaId ;  /* 0x0000000000127919 */ /* 0x000e220000008800 */
[----:B------:R-:W-:-:S04]  /*4f80*/  MOV R11, 0x400 ;  /* 0x00000400000b7802 */ /* 0x000fc80000000f00 */
[----:B0-----:R-:W-:Y:S02]  /*4f90*/  LEA R21, R18, R11, 0x18 ;  /* 0x0000000b12157211 */ /* 0x001fe400078ec0ff */
[----:B------:R-:W-:Y:S01]  /*4fa0*/  SHF.L.U32 R11, R4, 0x1f, RZ ;  /* 0x0000001f040b7819 */ /* 0x000fe200000006ff */
[----:B------:R-:W0:Y:S02]  /*4fb0*/  @!P2 LDC R18, c[0x0][0x640] ;  /* 0x00019000ff12ab82 */ /* 0x000e240000000800 */
[----:B------:R-:W-:-:S04]  /*4fc0*/  IMAD R20, R10, 0x8, R21 ;  /* 0x000000080a147824 */ /* 0x000fc800078e0215 */
[----:B------:R-:W1:Y:S02]  /*4fd0*/  SYNCS.PHASECHK.TRANS64.TRYWAIT P1, [R20+URZ+0x90], R11 ;  /* 0x0000900b140075a7 */ /* 0x000e64000802017f */
[----:B-1----:R-:W-:Y:S05]  /*4fe0*/  @!P1 BRA `(.L_x_99) ;  /* 0x0000001400cc9947 */ /* 0x002fea0003800000 */
.L_x_135:
[----:B-1----:R-:W-:Y:S01]  /*4ff0*/  PRMT R11, R14, 0x9910, RZ ;  /* 0x000099100e0b7816 */ /* 0x002fe200000000ff */
[----:B0-----:R0:W-:Y:S03]  /*5000*/  @!P2 SYNCS.ARRIVE.TRANS64 RZ, [R20+URZ], R18 ;  /* 0x0000001214ffa9a7 */ /* 0x0011e6000800003f */
[----:B------:R-:W-:-:S13]  /*5010*/  ISETP.NE.AND P1, PT, R11, 0x2, PT ;  /* 0x000000020b00780c */ /* 0x000fda0003f25270 */
[----:B0-----:R-:W-:Y:S05]  /*5020*/  @P1 BRA `(.L_x_100) ;  /* 0x0000000000041947 */ /* 0x001fea0003800000 */
[----:B------:R-:W-:Y:S01]  /*5030*/  BPT.TRAP 0x1 ;  /* 0x000000040000795c */ /* 0x000fe20000300000 */
.L_x_100:
[----:B------:R-:W-:Y:S05]  /*5040*/  @P0 BRA `(.L_x_101) ;  /* 0x0000000000040947 */ /* 0x000fea0003800000 */
[----:B------:R-:W-:Y:S01]  /*5050*/  BPT.TRAP 0x1 ;  /* 0x000000040000795c */ /* 0x000fe20000300000 */
.L_x_101:
[----:B------:R-:W-:Y:S01]  /*5060*/  IMAD.SHL.U32 R18, R10, 0x1000, RZ ;  /* 0x000010000a127824 */ /* 0x000fe200078e00ff */
[----:B------:R-:W-:Y:S01]  /*5070*/  R2UR UR25, R20 ;  /* 0x00000000141972ca */ /* 0x000fe200000e0000 */
[----:B------:R-:W-:Y:S01]  /*5080*/  IMAD R27, R10, 0x200, R21 ;  /* 0x000002000a1b7824 */ /* 0x000fe200078e0215 */
[----:B------:R-:W-:Y:S01]  /*5090*/  R2UR UR28, R5 ;  /* 0x00000000051c72ca */ /* 0x000fe200000e0000 */
[----:B------:R-:W-:Y:S01]  /*50a0*/  VIADD R24, R24, 0xffffffff ;  /* 0xffffffff18187836 */ /* 0x000fe20000000000 */
[----:B------:R-:W-:Y:S01]  /*50b0*/  LOP3.LUT R11, R18, 0x800, R15, 0xf8, !PT ;  /* 0x00000800120b7812 */ /* 0x000fe200078ef80f */
[----:B------:R-:W-:Y:S01]  /*50c0*/  UIADD3 UR14, UP0, UR32, 0xf0, URZ ;  /* 0x000000f0200e7890 */ /* 0x000fe2000ff1e03f */
[----:B------:R-:W-:Y:S01]  /*50d0*/  R2UR UR8, R27 ;  /* 0x000000001b0872ca */ /* 0x000fe200000e0000 */
[----:B------:R-:W-:Y:S01]  /*50e0*/  UIADD3 UR22, UP1, UR32, 0x1f0, URZ ;  /* 0x000001f020167890 */ /* 0x000fe2000ff3e03f */
[----:B------:R-:W-:Y:S01]  /*50f0*/  IADD3 R18, R21, 0x200, R18 ;  /* 0x0000020015127810 */ /* 0x000fe20007ffe012 */
[----:B------:R-:W-:Y:S01]  /*5100*/  IMAD R11, R11, 0x2, R21 ;  /* 0x000000020b0b7824 */ /* 0x000fe200078e0215 */
[----:B------:R-:W-:Y:S01]  /*5110*/  R2UR UR26, R23 ;  /* 0x00000000171a72ca */ /* 0x000fe200000e0000 */
[----:B------:R-:W-:Y:S01]  /*5120*/  UIADD3 UR34, UP2, UR32, 0x2f0, URZ ;  /* 0x000002f020227890 */ /* 0x000fe2000ff5e03f */
[----:B------:R-:W-:Y:S01]  /*5130*/  R2UR UR24, R18 ;  /* 0x00000000121872ca */ /* 0x000fe200000e0000 */
[----:B------:R-:W-:Y:S01]  /*5140*/  UIADD3.X UR15, URZ, UR33, URZ, UP0, !UPT ;  /* 0x000000213f0f7290 */ /* 0x000fe200087fe43f */
[----:B------:R-:W-:Y:S01]  /*5150*/  R2UR UR16, R11 ;  /* 0x000000000b1072ca */ /* 0x000fe200000e0000 */
[----:B------:R-:W-:Y:S01]  /*5160*/  UIADD3.X UR23, URZ, UR33, URZ, UP1, !UPT ;  /* 0x000000213f177290 */ /* 0x000fe20008ffe43f */
[----:B------:R-:W-:Y:S01]  /*5170*/  R2UR UR27, R26 ;  /* 0x000000001a1b72ca */ /* 0x000fe200000e0000 */
[----:B------:R-:W-:Y:S01]  /*5180*/  VIADD R10, R10, 0x1 ;  /* 0x000000010a0a7836 */ /* 0x000fe20000000000 */
[----:B------:R-:W-:Y:S01]  /*5190*/  R2UR UR11, R6 ;  /* 0x00000000060b72ca */ /* 0x000fe200000e0000 */
[----:B------:R-:W-:Y:S01]  /*51a0*/  UIADD3 UR8, UR8, 0x36200, URZ ;  /* 0x0003620008087890 */ /* 0x000fe2000fffe03f */
[----:B------:R-:W-:Y:S01]  /*51b0*/  R2UR UR12, R25 ;  /* 0x00000000190c72ca */ /* 0x000fe200000e0000 */
[----:B------:R-:W-:Y:S01]  /*51c0*/  UIADD3.X UR35, URZ, UR33, URZ, UP2, !UPT ;  /* 0x000000213f237290 */ /* 0x000fe200097fe43f */
[----:B------:R-:W-:Y:S01]  /*51d0*/  R2UR UR18, R22 ;  /* 0x00000000161272ca */ /* 0x000fe200000e0000 */
[----:B------:R-:W-:Y:S01]  /*51e0*/  UMOV UR30, 0x0 ;  /* 0x00000000001e7882 */ /* 0x000fe20000000000 */
[----:B------:R-:W-:Y:S01]  /*51f0*/  R2UR UR19, R19 ;  /* 0x00000000131372ca */ /* 0x000fe200000e0000 */
[----:B------:R-:W-:Y:S01]  /*5200*/  UMOV UR31, 0x10000000 ;  /* 0x10000000001f7882 */ /* 0x000fe20000000000 */
[----:B------:R-:W-:Y:S01]  /*5210*/  ISETP.GT.AND P4, PT, R24, 0x1, PT ;  /* 0x000000011800780c */ /* 0x000fe20003f84270 */
[----:B------:R-:W-:Y:S01]  /*5220*/  UIADD3 UR16, UR16, 0x12200, URZ ;  /* 0x0001220010107890 */ /* 0x000fe2000fffe03f */
[C---:B------:R-:W-:Y:S01]  /*5230*/  ISETP.NE.AND P1, PT, R10.reuse, 0x12, PT ;  /* 0x000000120a00780c */ /* 0x040fe20003f25270 */
[----:B------:R-:W-:Y:S01]  /*5240*/  UMOV UR10, URZ ;  /* 0x0000003f000a7c82 */ /* 0x000fe20008000000 */
[----:B------:R-:W-:Y:S01]  /*5250*/  UMOV UR9, UR25 ;  /* 0x0000001900097c82 */ /* 0x000fe20008000000 */
[----:B------:R-:W-:Y:S01]  /*5260*/  UMOV UR13, UR28 ;  /* 0x0000001c000d7c82 */ /* 0x000fe20008000000 */
[----:B------:R0:W-:Y:S01]  /*5270*/  UTMALDG.3D [UR24], [UR14], desc[UR30] ;  /* 0x00001e180e0075b4 */ /* 0x0001e20008011000 */
[----:B------:R-:W-:Y:S01]  /*5280*/  UMOV UR21, 0x30000 ;  /* 0x0003000000157882 */ /* 0x000fe20000000000 */
[----:B------:R-:W-:Y:S01]  /*5290*/  UMOV UR17, UR25 ;  /* 0x0000001900117c82 */ /* 0x000fe20008000000 */
[----:B------:R-:W-:Y:S01]  /*52a0*/  UMOV UR20, UR28 ;  /* 0x0000001c00147c82 */ /* 0x000fe20008000000 */
[----:B------:R-:W-:Y:S01]  /*52b0*/  SEL R11, RZ, 0x1, P1 ;  /* 0x00000001ff0b7807 */ /* 0x000fe20000800000 */
[----:B------:R-:W-:Y:S01]  /*52c0*/  VIADD R25, R25, 0x1 ;  /* 0x0000000119197836 */ /* 0x000fe20000000000 */
[----:B------:R-:W-:Y:S01]  /*52d0*/  SEL R10, R10, RZ, P1 ;  /* 0x000000ff0a0a7207 */ /* 0x000fe20000800000 */
[----:B------:R-:W-:Y:S01]  /*52e0*/  VIADD R23, R23, 0x20 ;  /* 0x0000002017177836 */ /* 0x000fe20000000000 */
[----:B------:R0:W-:Y:S01]  /*52f0*/  UTMALDG.4D [UR8], [UR22], desc[UR30] ;  /* 0x00001e08160075b4 */ /* 0x0001e20008019000 */
[----:B------:R-:W-:Y:S01]  /*5300*/  LOP3.LUT R4, R4, R11, RZ, 0x3c, !PT ;  /* 0x0000000b04047212 */ /* 0x000fe200078e3cff */
[----:B------:R-:W-:Y:S01]  /*5310*/  VIADD R22, R22, 0x40 ;  /* 0x0000004016167836 */ /* 0x000fe20000000000 */
[----:B------:R0:W-:Y:S02]  /*5320*/  UTMALDG.3D.MULTICAST [UR16], [UR34], UR21, desc[UR30] ;  /* 0x00001e10220073b4 */ /* 0x0001e40008011815 */
[----:B0-----:R-:W-:Y:S05]  /*5330*/  @P4 BRA `(.L_x_102) ;  /* 0xfffffffc000c4947 */ /* 0x001fea000383ffff */
.L_x_98:
[----:B------:R-:W-:Y:S05]  /*5340*/  BSYNC B1 ;  /* 0x0000000000017941 */ /* 0x000fea0003800000 */
.L_x_97:
[----:B------:R-:W-:Y:S01]  /*5350*/  LOP3.LUT P5, RZ, R16, 0xff, RZ, 0xc0, !PT ;  /* 0x000000ff10ff7812 */ /* 0x000fe200078ac0ff */
[----:B------:R-:W-:Y:S01]  /*5360*/  VIADD R6, R13, UR6 ;  /* 0x000000060d067c36 */ /* 0x000fe20008000000 */
[----:B------:R-:W-:Y:S01]  /*5370*/  ULDC.64 UR8, c[0x0][0x750] ;  /* 0x0001d40000087ab9 */ /* 0x000fe20000000a00 */
[----:B------:R-:W-:Y:S01]  /*5380*/  IMAD.U32 R11, RZ, RZ, UR6 ;  /* 0x00000006ff0b7e24 */ /* 0x000fe2000f8e00ff */
[----:B------:R-:W-:Y:S01]  /*5390*/  UISETP.GE.U32.AND UP0, UPT, UR6, 0x12, UPT ;  /* 0x000000120600788c */ /* 0x000fe2000bf06070 */
[----:B------:R-:W-:Y:S01]  /*53a0*/  BSSY B1, `(.L_x_103) ;  /* 0x000006c000017945 */ /* 0x000fe20003800000 */
[----:B------:R-:W-:Y:S02]  /*53b0*/  ISETP.GT.U32.AND P1, PT, R6, 0x11, PT ;  /* 0x000000110600780c */ /* 0x000fe40003f24070 */
[----:B------:R-:W-:Y:S02]  /*53c0*/  PRMT R16, RZ, 0x7610, R16 ;  /* 0x00007610ff107816 */ /* 0x000fe40000000010 */
[----:B------:R-:W-:-:S02]  /*53d0*/  ISETP.LT.U32.AND P1, PT, R11, 0x12, P1 ;  /* 0x000000120b00780c */ /* 0x000fc40000f21070 */
[----:B------:R-:W-:Y:S01]  /*53e0*/  PLOP3.LUT P4, PT, PT, PT, UP0, 0x80, 0x0 ;  /* 0x000000000000781c */ /* 0x000fe20003f8f008 */
[----:B------:R-:W0:Y:S01]  /*53f0*/  @P5 S2R R5, SR_CgaCtaId ;  /* 0x0000000000055919 */ /* 0x000e220000008800 */
[----:B------:R-:W-:-:S04]  /*5400*/  @P5 MOV R4, 0x400 ;  /* 0x0000040000045802 */ /* 0x000fc80000000f00 */
[----:B0-----:R-:W-:Y:S01]  /*5410*/  @P5 LEA R10, R5, R4, 0x18 ;  /* 0x00000004050a5211 */ /* 0x001fe200078ec0ff */
[----:B------:R-:W-:-:S03]  /*5420*/  IMAD.WIDE.U32 R4, R6, 0x38e38e39, RZ ;  /* 0x38e38e3906047825 */ /* 0x000fc600078e00ff */
[----:B------:R0:W-:Y:S01]  /*5430*/  @P5 SYNCS.ARRIVE.TRANS64.A1T0 RZ, [R10+URZ+0x158], RZ ;  /* 0x000158ff0aff59a7 */ /* 0x0001e2000810003f */
[----:B------:R-:W-:Y:S01]  /*5440*/  IADD3 R2, P5, R2, R8, RZ ;  /* 0x0000000802027210 */ /* 0x000fe20007fbe0ff */
[----:B------:R-:W-:Y:S01]  /*5450*/  IMAD.MOV.U32 R4, RZ, RZ, -0x1 ;  /* 0xffffffffff047424 */ /* 0x000fe200078e00ff */
[----:B------:R-:W-:Y:S02]  /*5460*/  SHF.R.U32.HI R11, RZ, 0x2, R5 ;  /* 0x00000002ff0b7819 */ /* 0x000fe40000011605 */
[----:B------:R-:W-:Y:S01]  /*5470*/  SEL R5, RZ, 0x1, !P1 ;  /* 0x00000001ff057807 */ /* 0x000fe20004800000 */
[----:B------:R-:W-:Y:S01]  /*5480*/  IMAD.X R3, R3, 0x1, R0, P5 ;  /* 0x0000000103037824 */ /* 0x000fe200028e0600 */
[----:B------:R-:W-:Y:S01]  /*5490*/  ISETP.GE.U32.AND P1, PT, R2, UR8, PT ;  /* 0x0000000802007c0c */ /* 0x000fe2000bf26070 */
[----:B------:R-:W-:Y:S01]  /*54a0*/  IMAD R13, R11, -0x12, R6 ;  /* 0xffffffee0b0d7824 */ /* 0x000fe200078e0206 */
[----:B------:R-:W-:Y:S01]  /*54b0*/  LOP3.LUT R12, R12, R5, RZ, 0x3c, !PT ;  /* 0x000000050c0c7212 */ /* 0x000fe200078e3cff */
[----:B------:R-:W-:Y:S01]  /*54c0*/  IMAD.MOV.U32 R6, RZ, RZ, -0x1 ;  /* 0xffffffffff067424 */ /* 0x000fe200078e00ff */
[----:B------:R-:W-:Y:S01]  /*54d0*/  ISETP.GE.U32.AND.EX P1, PT, R3, UR9, PT, P1 ;  /* 0x0000000903007c0c */ /* 0x000fe2000bf26110 */
[----:B------:R-:W-:Y:S01]  /*54e0*/  IMAD.MOV.U32 R5, RZ, RZ, -0x1 ;  /* 0xffffffffff057424 */ /* 0x000fe200078e00ff */
[----:B------:R-:W-:-:S02]  /*54f0*/  @P4 LOP3.LUT R12, R12, 0x1, R11, 0x78, !PT ;  /* 0x000000010c0c4812 */ /* 0x000fc400078e780b */
[----:B0-----:R-:W-:-:S09]  /*5500*/  PRMT R10, RZ, 0x7610, R10 ;  /* 0x00007610ff0a7816 */ /* 0x001fd2000000000a */
[----:B------:R-:W-:Y:S05]  /*5510*/  @P1 BRA `(.L_x_104) ;  /* 0x0000000400501947 */ /* 0x000fea0003800000 */
[----:B------:R-:W0:Y:S01]  /*5520*/  S2R R6, SR_CTAID.X ;  /* 0x0000000000067919 */ /* 0x000e220000002500 */
[----:B------:R-:W-:Y:S01]  /*5530*/  ULDC.64 UR8, c[0x0][0x728] ;  /* 0x0001ca0000087ab9 */ /* 0x000fe20000000a00 */
[----:B------:R-:W-:Y:S01]  /*5540*/  ULDC UR11, c[0x0][0x730] ;  /* 0x0001cc00000b7ab9 */ /* 0x000fe20000000800 */
[----:B------:R-:W-:Y:S01]  /*5550*/  ISETP.NE.U32.AND P1, PT, RZ, UR8, PT ;  /* 0x00000008ff007c0c */ /* 0x000fe2000bf25070 */
[----:B------:R-:W1:Y:S01]  /*5560*/  S2R R19, SR_CTAID.Y ;  /* 0x0000000000137919 */ /* 0x000e620000002600 */
[----:B------:R-:W-:Y:S01]  /*5570*/  ULDC UR12, c[0x0][0x150] ;  /* 0x00005400000c7ab9 */ /* 0x000fe20000000800 */
[----:B------:R-:W-:Y:S01]  /*5580*/  IMAD.MOV.U32 R4, RZ, RZ, R2 ;  /* 0x000000ffff047224 */ /* 0x000fe200078e0002 */
[----:B------:R-:W-:Y:S01]  /*5590*/  ISETP.NE.AND.EX P1, PT, RZ, UR9, PT, P1 ;  /* 0x00000009ff007c0c */ /* 0x000fe2000bf25310 */
[----:B------:R-:W-:Y:S01]  /*55a0*/  IMAD.MOV.U32 R5, RZ, RZ, R3 ;  /* 0x000000ffff057224 */ /* 0x000fe200078e0003 */
[----:B0-----:R-:W-:-:S11]  /*55b0*/  I2FP.F32.U32 R20, R6 ;  /* 0x0000000600147245 */ /* 0x001fd60000201000 */
[----:B------:R-:W-:Y:S05]  /*55c0*/  @!P1 BRA `(.L_x_105) ;  /* 0x0000000000289947 */ /* 0x000fea0003800000 */
[----:B------:R-:W-:Y:S02]  /*55d0*/  ULDC UR10, c[0x0][0x734] ;  /* 0x0001cd00000a7ab9 */ /* 0x000fe40000000800 */
[----:B------:R-:W-:-:S05]  /*55e0*/  IADD3 R5, P1, R2, UR10, RZ ;  /* 0x0000000a02057c10 */ /* 0x000fca000ff3e0ff */
[----:B------:R-:W-:-:S04]  /*55f0*/  IMAD.X R21, RZ, RZ, R3, P1 ;  /* 0x000000ffff157224 */ /* 0x000fc800008e0603 */
[----:B------:R-:W-:-:S04]  /*5600*/  IMAD.WIDE.U32 R10, R21, UR8, RZ ;  /* 0x00000008150a7c25 */ /* 0x000fc8000f8e00ff */
[----:B------:R-:W-:-:S04]  /*5610*/  IMAD.WIDE.U32 R10, P1, R5, UR9, R10 ;  /* 0x00000009050a7c25 */ /* 0x000fc8000f82000a */
[----:B------:R-:W-:-:S04]  /*5620*/  IMAD.WIDE.U32 R4, R5, UR8, RZ ;  /* 0x0000000805047c25 */ /* 0x000fc8000f8e00ff */
[----:B------:R-:W-:Y:S01]  /*5630*/  IMAD.MOV.U32 R4, RZ, RZ, R11 ;  /* 0x000000ffff047224 */ /* 0x000fe200078e000b */
[----:B------:R-:W-:Y:S01]  /*5640*/  IADD3 RZ, P4, R5, R10, RZ ;  /* 0x0000000a05ff7210 */ /* 0x000fe20007f9e0ff */
[----:B------:R-:W-:-:S04]  /*5650*/  IMAD.X R5, RZ, RZ, RZ, P1 ;  /* 0x000000ffff057224 */ /* 0x000fc800008e06ff */
[----:B------:R-:W-:-:S08]  /*5660*/  IMAD.WIDE.U32.X R4, R21, UR9, R4, P4 ;  /* 0x0000000915047c25 */ /* 0x000fd0000a0e0404 */
.L_x_105:
[--C-:B------:R-:W-:Y:S01]  /*5670*/  SHF.R.U64 R18, R4, UR11, R5.reuse ;  /* 0x0000000b04127c19 */ /* 0x100fe20008001205 */
[----:B------:R-:W-:Y:S01]  /*5680*/  FMUL R20, R20, UR12 ;  /* 0x0000000c14147c20 */ /* 0x000fe20008400000 */
[----:B------:R-:W0:Y:S01]  /*5690*/  LDC R21, c[0x0][0x144] ;  /* 0x00005100ff157b82 */ /* 0x000e220000000800 */
[----:B-1----:R-:W-:Y:S01]  /*56a0*/  I2FP.F32.U32 R10, R19 ;  /* 0x00000013000a7245 */ /* 0x002fe20000201000 */
[----:B------:R-:W-:Y:S01]  /*56b0*/  ULDC UR10, c[0x0][0x154] ;  /* 0x00005500000a7ab9 */ /* 0x000fe20000000800 */
[----:B------:R-:W-:Y:S01]  /*56c0*/  SHF.R.U32.HI R4, RZ, UR11, R5 ;  /* 0x0000000bff047c19 */ /* 0x000fe20008011605 */
[----:B------:R-:W-:Y:S01]  /*56d0*/  ULDC.64 UR8, c[0x0][0x720] ;  /* 0x0001c80000087ab9 */ /* 0x000fe20000000a00 */
[----:B------:R-:W-:Y:S01]  /*56e0*/  IADD3 R5, P1, RZ, -R18, RZ ;  /* 0x80000012ff057210 */ /* 0x000fe20007f3e0ff */
[----:B------:R-:W1:Y:S01]  /*56f0*/  F2I.U32.TRUNC.NTZ R20, R20 ;  /* 0x0000001400147305 */ /* 0x000e62000020f000 */
[----:B------:R-:W-:Y:S01]  /*5700*/  FMUL R10, R10, UR10 ;  /* 0x0000000a0a0a7c20 */ /* 0x000fe20008400000 */
[----:B------:R-:W2:Y:S01]  /*5710*/  LDC R22, c[0x0][0x148] ;  /* 0x00005200ff167b82 */ /* 0x000ea20000000800 */
[----:B------:R-:W-:Y:S01]  /*5720*/  ULDC.64 UR10, c[0x0][0x740] ;  /* 0x0001d000000a7ab9 */ /* 0x000fe20000000a00 */
[----:B------:R-:W-:Y:S01]  /*5730*/  IMAD.X R4, RZ, RZ, ~R4, P1 ;  /* 0x000000ffff047224 */ /* 0x000fe200008e0e04 */
[----:B------:R-:W-:-:S03]  /*5740*/  ISETP.NE.U32.AND P1, PT, RZ, UR10, PT ;  /* 0x0000000aff007c0c */ /* 0x000fc6000bf25070 */
[----:B------:R-:W-:Y:S01]  /*5750*/  IMAD R4, R4, UR8, RZ ;  /* 0x0000000804047c24 */ /* 0x000fe2000f8e02ff */
[----:B------:R-:W3:Y:S01]  /*5760*/  F2I.U32.TRUNC.NTZ R10, R10 ;  /* 0x0000000a000a7305 */ /* 0x000ee2000020f000 */
[----:B------:R-:W-:Y:S02]  /*5770*/  ISETP.NE.AND.EX P1, PT, RZ, UR11, PT, P1 ;  /* 0x0000000bff007c0c */ /* 0x000fe4000bf25310 */
[C---:B------:R-:W-:Y:S02]  /*5780*/  IMAD R11, R5.reuse, UR9, R4 ;  /* 0x00000009050b7c24 */ /* 0x040fe4000f8e0204 */
[----:B------:R-:W-:Y:S01]  /*5790*/  IMAD.WIDE.U32 R4, R5, UR8, R2 ;  /* 0x0000000805047c25 */ /* 0x000fe2000f8e0002 */
[----:B------:R-:W-:-:S03]  /*57a0*/  ULDC UR8, c[0x0][0x718] ;  /* 0x0001c60000087ab9 */ /* 0x000fc60000000800 */
[----:B-1----:R-:W-:Y:S02]  /*57b0*/  IMAD.MOV R20, RZ, RZ, -R20 ;  /* 0x000000ffff147224 */ /* 0x002fe400078e0a14 */
[----:B------:R-:W-:Y:S02]  /*57c0*/  IMAD.IADD R5, R5, 0x1, R11 ;  /* 0x0000000105057824 */ /* 0x000fe400078e020b */
[----:B0-----:R-:W-:-:S03]  /*57d0*/  IMAD R6, R21, R20, R6 ;  /* 0x0000001415067224 */ /* 0x001fc600078e0206 */
[--C-:B------:R-:W-:Y:S01]  /*57e0*/  SHF.R.U64 R20, R4, UR8, R5.reuse ;  /* 0x0000000804147c19 */ /* 0x100fe20008001205 */
[----:B---3--:R-:W-:Y:S01]  /*57f0*/  IMAD.MOV R4, RZ, RZ, -R10 ;  /* 0x000000ffff047224 */ /* 0x008fe200078e0a0a */
[----:B------:R-:W-:Y:S01]  /*5800*/  SHF.R.U32.HI R5, RZ, UR8, R5 ;  /* 0x00000008ff057c19 */ /* 0x000fe20008011605 */
[----:B------:R-:W-:Y:S02]  /*5810*/  ULDC UR8, c[0x0][0x708] ;  /* 0x0001c20000087ab9 */ /* 0x000fe40000000800 */
[----:B--2---:R-:W-:Y:S01]  /*5820*/  @P3 IMAD R6, R22, R4, R19 ;  /* 0x0000000416063224 */ /* 0x004fe200078e0213 */
[--C-:B------:R-:W-:Y:S02]  /*5830*/  SHF.R.U64 R22, R20, UR8, R5.reuse ;  /* 0x0000000814167c19 */ /* 0x100fe40008001205 */
[----:B------:R-:W-:Y:S01]  /*5840*/  SHF.R.U32.HI R5, RZ, UR8, R5 ;  /* 0x00000008ff057c19 */ /* 0x000fe20008011605 */
[----:B------:R-:W-:-:S03]  /*5850*/  ULDC UR8, c[0x0][0x758] ;  /* 0x0001d60000087ab9 */ /* 0x000fc60000000800 */
[--C-:B------:R-:W-:Y:S02]  /*5860*/  SHF.R.U64 R19, R22, UR8, R5.reuse ;  /* 0x0000000816137c19 */ /* 0x100fe40008001205 */
[----:B------:R-:W-:-:S03]  /*5870*/  SHF.R.U32.HI R21, RZ, UR8, R5 ;  /* 0x00000008ff157c19 */ /* 0x000fc60008011605 */
[----:B------:R-:W-:Y:S02]  /*5880*/  IMAD.MOV.U32 R10, RZ, RZ, R19 ;  /* 0x000000ffff0a7224 */ /* 0x000fe400078e0013 */
[----:B------:R-:W-:Y:S01]  /*5890*/  IMAD.MOV.U32 R5, RZ, RZ, R21 ;  /* 0x000000ffff057224 */ /* 0x000fe200078e0015 */
[----:B------:R-:W-:Y:S06]  /*58a0*/  @!P1 BRA `(.L_x_106) ;  /* 0x00000000002c9947 */ /* 0x000fec0003800000 */
        /* <DEDUP_REMOVED lines=9> */
[----:B------:R-:W-:-:S04]  /*5940*/  IMAD.WIDE.U32.X R4, R21, UR11, R4, P4 ;  /* 0x0000000b15047c25 */ /* 0x000fc8000a0e0404 */
[----:B------:R-:W-:-:S07]  /*5950*/  IMAD.MOV.U32 R10, RZ, RZ, R4 ;  /* 0x000000ffff0a7224 */ /* 0x000fce00078e0004 */
.L_x_106:
[----:B------:R-:W-:Y:S01]  /*5960*/  ULDC UR8, c[0x0][0x748] ;  /* 0x0001d20000087ab9 */ /* 0x000fe20000000800 */
[----:B------:R-:W-:Y:S01]  /*5970*/  LOP3.LUT R4, R22, UR7, RZ, 0xc0, !PT ;  /* 0x0000000716047c12 */ /* 0x000fe2000f8ec0ff */
[----:B------:R-:W-:Y:S01]  /*5980*/  ULDC UR9, c[0x0][0x710] ;  /* 0x0001c40000097ab9 */ /* 0x000fe20000000800 */
[----:B------:R-:W-:Y:S01]  /*5990*/  SHF.R.U64 R5, R10, UR8, R5 ;  /* 0x000000080a057c19 */ /* 0x000fe20008001205 */
[----:B------:R-:W-:Y:S01]  /*59a0*/  ULDC UR8, c[0x0][0x738] ;  /* 0x0001ce0000087ab9 */ /* 0x000fe20000000800 */
[----:B------:R-:W-:-:S03]  /*59b0*/  LOP3.LUT R20, R20, UR4, RZ, 0xc0, !PT ;  /* 0x0000000414147c12 */ /* 0x000fc6000f8ec0ff */
[----:B------:R-:W-:Y:S02]  /*59c0*/  IMAD.MOV R10, RZ, RZ, -R5 ;  /* 0x000000ffff0a7224 */ /* 0x000fe400078e0a05 */
[----:B------:R-:W-:Y:S02]  /*59d0*/  IMAD R5, R5, UR5, R4 ;  /* 0x0000000505057c24 */ /* 0x000fe4000f8e0204 */
[----:B------:R-:W-:Y:S01]  /*59e0*/  IMAD R19, R10, UR8, R19 ;  /* 0x000000080a137c24 */ /* 0x000fe2000f8e0213 */
[----:B------:R-:W-:Y:S01]  /*59f0*/  ULDC UR8, c[0x0][0x700] ;  /* 0x0001c00000087ab9 */ /* 0x000fe20000000800 */
[----:B------:R-:W-:Y:S02]  /*5a00*/  IMAD R6, R5, UR9, R6 ;  /* 0x0000000905067c24 */ /* 0x000fe4000f8e0206 */
[----:B------:R-:W-:Y:S02]  /*5a10*/  IMAD R19, R19, UR8, R20 ;  /* 0x0000000813137c24 */ /* 0x000fe4000f8e0214 */
[----:B------:R-:W-:-:S02]  /*5a20*/  IMAD.MOV.U32 R10, RZ, RZ, 0x1 ;  /* 0x00000001ff0a7424 */ /* 0x000fc400078e00ff */
[----:B------:R-:W-:Y:S01]  /*5a30*/  IMAD.MOV.U32 R5, RZ, RZ, R18 ;  /* 0x000000ffff057224 */ /* 0x000fe200078e0012 */
[----:B------:R-:W-:Y:S02]  /*5a40*/  SEL R4, R19, R6, !P3 ;  /* 0x0000000613047207 */ /* 0x000fe40005800000 */
[----:B------:R-:W-:-:S07]  /*5a50*/  SEL R6, R6, R19, !P3 ;  /* 0x0000001306067207 */ /* 0x000fce0005800000 */
.L_x_104:
[----:B------:R-:W-:Y:S05]  /*5a60*/  BSYNC B1 ;  /* 0x0000000000017941 */ /* 0x000fea0003800000 */
.L_x_103:
[----:B------:R-:W-:-:S13]  /*5a70*/  LOP3.LUT P1, RZ, R10, 0xff, RZ, 0xc0, !PT ;  /* 0x000000ff0aff7812 */ /* 0x000fda000782c0ff */
[----:B------:R-:W-:Y:S05]  /*5a80*/  @P1 BRA `(.L_x_107) ;  /* 0xfffffff400001947 */ /* 0x000fea000383ffff */
[----:B------:R-:W-:Y:S05]  /*5a90*/  BSYNC B0 ;  /* 0x0000000000007941 */ /* 0x000fea0003800000 */
.L_x_95:
[----:B------:R-:W-:-:S03]  /*5aa0*/  UMOV UR8, 0xffffffff ;  /* 0xffffffff00087882 */ /* 0x000fc60000000000 */
[----:B------:R-:W-:Y:S05]  /*5ab0*/  BRA.DIV UR8, `(.L_x_108) ;  /* 0x0000000e082c7947 */ /* 0x000fea000b800000 */
[----:B------:R-:W-:-:S13]  /*5ac0*/  ELECT P0, URZ, PT ;  /* 0x00000000003f782f */ /* 0x000fda0003800000 */
.L_x_138:
[----:B------:R-:W-:Y:S04]  /*5ad0*/  BSSY B0, `(.L_x_109) ;  /* 0x00000a9000007945 */ /* 0x000fe80003800000 */
[----:B------:R-:W-:Y:S05]  /*5ae0*/  @!P0 BRA `(.L_x_110) ;  /* 0x00000008009c8947 */ /* 0x000fea0003800000 */
[----:B------:R-:W-:-:S04]  /*5af0*/  LOP3.LUT R7, R7, 0x2, RZ, 0xfc, !PT ;  /* 0x0000000207077812 */ /* 0x000fc800078efcff */
[----:B------:R-:W-:-:S13]  /*5b00*/  ISETP.NE.AND P0, PT, R7, 0x3, PT ;  /* 0x000000030700780c */ /* 0x000fda0003f05270 */
[----:B------:R-:W-:Y:S05]  /*5b10*/  @!P0 BRA `(.L_x_111) ;  /* 0x0000000000048947 */ /* 0x000fea0003800000 */
[----:B------:R-:W-:Y:S01]  /*5b20*/  BPT.TRAP 0x1 ;  /* 0x000000040000795c */ /* 0x000fe20000300000 */
.L_x_111:
[----:B------:R-:W0:Y:S01]  /*5b30*/  S2R R3, SR_CgaCtaId ;  /* 0x0000000000037919 */ /* 0x000e220000008800 */
[----:B------:R-:W-:Y:S02]  /*5b40*/  MOV R0, 0x400 ;  /* 0x0000040000007802 */ /* 0x000fe40000000f00 */
[----:B------:R-:W-:Y:S02]  /*5b50*/  SHF.L.U32 R2, R12, 0x1f, RZ ;  /* 0x0000001f0c027819 */ /* 0x000fe400000006ff */
[----:B0-----:R-:W-:-:S05]  /*5b60*/  LEA R0, R3, R0, 0x18 ;  /* 0x0000000003007211 */ /* 0x001fca00078ec0ff */
[----:B------:R-:W-:-:S04]  /*5b70*/  VIADD R0, R0, 0x90 ;  /* 0x0000009000007836 */ /* 0x000fc80000000000 */
[C---:B------:R-:W-:Y:S02]  /*5b80*/  IMAD R5, R13.reuse, 0x8, R0 ;  /* 0x000000080d057824 */ /* 0x040fe400078e0200 */
[----:B------:R-:W-:Y:S02]  /*5b90*/  VIADD R13, R13, 0x1 ;  /* 0x000000010d0d7836 */ /* 0x000fe40000000000 */
[----:B------:R-:W0:Y:S03]  /*5ba0*/  SYNCS.PHASECHK.TRANS64.TRYWAIT P0, [R5+URZ], R2 ;  /* 0x00000002050075a7 */ /* 0x000e26000800017f */
[----:B------:R-:W-:-:S04]  /*5bb0*/  ISETP.NE.AND P1, PT, R13, 0x12, PT ;  /* 0x000000120d00780c */ /* 0x000fc80003f25270 */
[----:B------:R-:W-:Y:S02]  /*5bc0*/  SEL R3, RZ, 0x1, P1 ;  /* 0x00000001ff037807 */ /* 0x000fe40000800000 */
[----:B------:R-:W-:Y:S02]  /*5bd0*/  SEL R13, R13, RZ, P1 ;  /* 0x000000ff0d0d7207 */ /* 0x000fe40000800000 */
[----:B------:R-:W-:-:S03]  /*5be0*/  LOP3.LUT R12, R12, R3, RZ, 0x3c, !PT ;  /* 0x000000030c0c7212 */ /* 0x000fc600078e3cff */
[----:B------:R-:W-:Y:S01]  /*5bf0*/  IMAD R7, R13, 0x8, R0 ;  /* 0x000000080d077824 */ /* 0x000fe200078e0200 */
[----:B------:R-:W-:Y:S01]  /*5c00*/  SHF.L.U32 R4, R12, 0x1f, RZ ;  /* 0x0000001f0c047819 */ /* 0x000fe200000006ff */
[----:B0-----:R-:W-:Y:S06]  /*5c10*/  @!P0 BRA `(.L_x_112) ;  /* 0x0000000800f88947 */ /* 0x001fec0003800000 */
.L_x_139:
[----:B------:R-:W1:Y:S01]  /*5c20*/  SYNCS.PHASECHK.TRANS64.TRYWAIT P0, [R7+URZ], R4 ;  /* 0x00000004070075a7 */ /* 0x000e62000800017f */
[----:B0-----:R-:W-:-:S05]  /*5c30*/  VIADD R2, R13, 0x1 ;  /* 0x000000010d027836 */ /* 0x001fca0000000000 */
[----:B------:R-:W-:-:S04]  /*5c40*/  ISETP.NE.AND P1, PT, R2, 0x12, PT ;  /* 0x000000120200780c */ /* 0x000fc80003f25270 */
[----:B------:R-:W-:Y:S02]  /*5c50*/  SEL R3, RZ, 0x1, P1 ;  /* 0x00000001ff037807 */ /* 0x000fe40000800000 */
[----:B------:R-:W-:Y:S02]  /*5c60*/  SEL R9, R2, RZ, P1 ;  /* 0x000000ff02097207 */ /* 0x000fe40000800000 */
[----:B------:R-:W-:-:S03]  /*5c70*/  LOP3.LUT R12, R12, R3, RZ, 0x3c, !PT ;  /* 0x000000030c0c7212 */ /* 0x000fc600078e3cff */
[----:B------:R-:W-:Y:S01]  /*5c80*/  IMAD R6, R9, 0x8, R0 ;  /* 0x0000000809067824 */ /* 0x000fe200078e0200 */
[----:B------:R-:W-:Y:S01]  /*5c90*/  SHF.L.U32 R5, R12, 0x1f, RZ ;  /* 0x0000001f0c057819 */ /* 0x000fe200000006ff */
[----:B-1----:R-:W-:Y:S06]  /*5ca0*/  @!P0 BRA `(.L_x_113) ;  /* 0x0000000800e88947 */ /* 0x002fec0003800000 */
.L_x_140:
[----:B------:R-:W1:Y:S01]  /*5cb0*/  SYNCS.PHASECHK.TRANS64.TRYWAIT P0, [R6+URZ], R5 ;  /* 0x00000005060075a7 */ /* 0x000e62000800017f */
[----:B------:R-:W-:-:S05]  /*5cc0*/  VIADD R2, R9, 0x1 ;  /* 0x0000000109027836 */ /* 0x000fca0000000000 */
[----:B------:R-:W-:-:S04]  /*5cd0*/  ISETP.NE.AND P1, PT, R2, 0x12, PT ;  /* 0x000000120200780c */ /* 0x000fc80003f25270 */
[----:B------:R-:W-:Y:S02]  /*5ce0*/  SEL R3, RZ, 0x1, P1 ;  /* 0x00000001ff037807 */ /* 0x000fe40000800000 */
[----:B0-----:R-:W-:Y:S02]  /*5cf0*/  SEL R7, R2, RZ, P1 ;  /* 0x000000ff02077207 */ /* 0x001fe40000800000 */
[----:B------:R-:W-:-:S03]  /*5d00*/  LOP3.LUT R12, R12, R3, RZ, 0x3c, !PT ;  /* 0x000000030c0c7212 */ /* 0x000fc600078e3cff */
[----:B------:R-:W-:Y:S01]  /*5d10*/  IMAD R9, R7, 0x8, R0 ;  /* 0x0000000807097824 */ /* 0x000fe200078e0200 */
[----:B------:R-:W-:Y:S01]  /*5d20*/  SHF.L.U32 R4, R12, 0x1f, RZ ;  /* 0x0000001f0c047819 */ /* 0x000fe200000006ff */
[----:B-1----:R-:W-:Y:S06]  /*5d30*/  @!P0 BRA `(.L_x_114) ;  /* 0x0000000800d88947 */ /* 0x002fec0003800000 */
.L_x_141:
[----:B------:R-:W1:Y:S01]  /*5d40*/  SYNCS.PHASECHK.TRANS64.TRYWAIT P0, [R9+URZ], R4 ;  /* 0x00000004090075a7 */ /* 0x000e62000800017f */
[----:B------:R-:W-:-:S05]  /*5d50*/  VIADD R2, R7, 0x1 ;  /* 0x0000000107027836 */ /* 0x000fca0000000000 */
[----:B------:R-:W-:-:S04]  /*5d60*/  ISETP.NE.AND P1, PT, R2, 0x12, PT ;  /* 0x000000120200780c */ /* 0x000fc80003f25270 */
[----:B------:R-:W-:Y:S02]  /*5d70*/  SEL R3, RZ, 0x1, P1 ;  /* 0x00000001ff037807 */ /* 0x000fe40000800000 */
[----:B------:R-:W-:Y:S02]  /*5d80*/  SEL R7, R2, RZ, P1 ;  /* 0x000000ff02077207 */ /* 0x000fe40000800000 */
[----:B------:R-:W-:-:S03]  /*5d90*/  LOP3.LUT R12, R12, R3, RZ, 0x3c, !PT ;  /* 0x000000030c0c7212 */ /* 0x000fc600078e3cff */
[----:B0-----:R-:W-:Y:S01]  /*5da0*/  IMAD R6, R7, 0x8, R0 ;  /* 0x0000000807067824 */ /* 0x001fe200078e0200 */
[----:B------:R-:W-:Y:S01]  /*5db0*/  SHF.L.U32 R5, R12, 0x1f, RZ ;  /* 0x0000001f0c057819 */ /* 0x000fe200000006ff */
[----:B-1----:R-:W-:Y:S06]  /*5dc0*/  @!P0 BRA `(.L_x_115) ;  /* 0x0000000800c88947 */ /* 0x002fec0003800000 */
.L_x_142:
        /* <DEDUP_REMOVED lines=9> */
.L_x_143:
        /* <DEDUP_REMOVED lines=9> */
.L_x_144:
        /* <DEDUP_REMOVED lines=9> */
.L_x_145:
        /* <DEDUP_REMOVED lines=9> */
.L_x_146:
        /* <DEDUP_REMOVED lines=9> */
.L_x_147:
        /* <DEDUP_REMOVED lines=9> */
.L_x_148:
        /* <DEDUP_REMOVED lines=9> */
.L_x_149:
        /* <DEDUP_REMOVED lines=9> */
.L_x_150:
        /* <DEDUP_REMOVED lines=9> */
.L_x_151:
        /* <DEDUP_REMOVED lines=9> */
.L_x_152:
        /* <DEDUP_REMOVED lines=9> */
.L_x_153:
        /* <DEDUP_REMOVED lines=9> */
.L_x_154:
[----:B------:R-:W1:Y:S01]  /*6490*/  SYNCS.PHASECHK.TRANS64.TRYWAIT P0, [R6+URZ], R5 ;  /* 0x00000005060075a7 */ /* 0x000e62000800017f */
[----:B------:R-:W-:-:S05]  /*64a0*/  VIADD R2, R7, 0x1 ;  /* 0x0000000107027836 */ /* 0x000fca0000000000 */
[----:B------:R-:W-:-:S04]  /*64b0*/  ISETP.NE.AND P1, PT, R2, 0x12, PT ;  /* 0x000000120200780c */ /* 0x000fc80003f25270 */
[----:B0-----:R-:W-:Y:S02]  /*64c0*/  SEL R4, RZ, 0x1, P1 ;  /* 0x00000001ff047807 */ /* 0x001fe40000800000 */
[----:B------:R-:W-:Y:S02]  /*64d0*/  SEL R3, R2, RZ, P1 ;  /* 0x000000ff02037207 */ /* 0x000fe40000800000 */
[----:B------:R-:W-:Y:S01]  /*64e0*/  LOP3.LUT R4, R11, R4, RZ, 0x3c, !PT ;  /* 0x000000040b047212 */ /* 0x000fe200078e3cff */
[----:B-1----:R-:W-:Y:S06]  /*64f0*/  @!P0 BRA `(.L_x_128) ;  /* 0x0000000800008947 */ /* 0x002fec0003800000 */
.L_x_155:
[----:B------:R-:W-:Y:S01]  /*6500*/  IMAD R3, R3, 0x8, R0 ;  /* 0x0000000803037824 */ /* 0x000fe200078e0200 */
[----:B------:R-:W-:-:S07]  /*6510*/  SHF.L.U32 R0, R4, 0x1f, RZ ;  /* 0x0000001f04007819 */ /* 0x000fce00000006ff */
.L_x_129:
[----:B-1----:R1:W2:Y:S02]  /*6520*/  SYNCS.PHASECHK.TRANS64.TRYWAIT P0, [R3+URZ], R0 ;  /* 0x00000000030075a7 */ /* 0x0022a4000800017f */
[----:B--2---:R-:W-:Y:S05]  /*6530*/  @!P0 NANOSLEEP.SYNCS 0x989680 ;  /* 0x009896800000895d */ /* 0x004fea0003900000 */
[----:B------:R-:W2:Y:S02]  /*6540*/  @!P0 SYNCS.PHASECHK.TRANS64 P0, [R3+URZ], R0 ;  /* 0x00000000030085a7 */ /* 0x000ea4000800007f */
[----:B--2---:R-:W-:Y:S05]  /*6550*/  @!P0 BRA `(.L_x_129) ;  /* 0xfffffffc00f08947 */ /* 0x004fea000383ffff */
.L_x_110:
[----:B------:R-:W-:Y:S05]  /*6560*/  BSYNC B0 ;  /* 0x0000000000007941 */ /* 0x000fea0003800000 */
.L_x_109:
[----:B------:R-:W-:Y:S05]  /*6570*/  EXIT ;  /* 0x000000000000794d */ /* 0x000fea0003800000 */
.L_x_20:
[----:B0-----:R-:W-:-:S04]  /*6580*/  IMAD.U32 R22, RZ, RZ, UR12 ;  /* 0x0000000cff167e24 */ /* 0x001fc8000f8e00ff */
[----:B------:R0:W1:Y:S03]  /*6590*/  SYNCS.PHASECHK.TRANS64.TRYWAIT P0, [R22+URZ+-0x8], R21 ;  /* 0xfffff815160075a7 */ /* 0x000066000800017f */
[----:B-1----:R-:W-:Y:S05]  /*65a0*/  @!P0 NANOSLEEP.SYNCS 0x989680 ;  /* 0x009896800000895d */ /* 0x002fea0003900000 */
[----:B------:R-:W1:Y:S02]  /*65b0*/  @!P0 SYNCS.PHASECHK.TRANS64 P0, [R22+URZ+-0x8], R21 ;  /* 0xfffff815160085a7 */ /* 0x000e64000800007f */
[----:B-1----:R-:W-:Y:S05]  /*65c0*/  @!P0 BRA `(.L_x_20) ;  /* 0xfffffffc00ec8947 */ /* 0x002fea000383ffff */
[----:B------:R-:W-:Y:S05]  /*65d0*/  BRA `(.L_x_130) ;  /* 0xffffffb000dc7947 */ /* 0x000fea000383ffff */
.L_x_25:
[----:B-1----:R-:W-:-:S04]  /*65e0*/  IMAD.U32 R56, RZ, RZ, UR8 ;  /* 0x00000008ff387e24 */ /* 0x002fc8000f8e00ff */
[----:B------:R1:W4:Y:S03]  /*65f0*/  SYNCS.PHASECHK.TRANS64.TRYWAIT P0, [R56+URZ], R23 ;  /* 0x00000017380075a7 */ /* 0x000326000800017f */
[----:B----4-:R-:W-:Y:S05]  /*6600*/  @!P0 NANOSLEEP.SYNCS 0x989680 ;  /* 0x009896800000895d */ /* 0x010fea0003900000 */
[----:B------:R-:W4:Y:S02]  /*6610*/  @!P0 SYNCS.PHASECHK.TRANS64 P0, [R56+URZ], R23 ;  /* 0x00000017380085a7 */ /* 0x000f24000800007f */
[----:B----4-:R-:W-:Y:S05]  /*6620*/  @!P0 BRA `(.L_x_25) ;  /* 0xfffffffc00ec8947 */ /* 0x010fea000383ffff */
[----:B------:R-:W-:Y:S05]  /*6630*/  BRA `(.L_x_24) ;  /* 0xffffffb400487947 */ /* 0x000fea000383ffff */
.L_x_29:
[----:B0-----:R-:W-:-:S04]  /*6640*/  IMAD.U32 R22, RZ, RZ, UR12 ;  /* 0x0000000cff167e24 */ /* 0x001fc8000f8e00ff */
[----:B------:R0:W1:Y:S03]  /*6650*/  SYNCS.PHASECHK.TRANS64.TRYWAIT P0, [R22+URZ+0x8], R21 ;  /* 0x00000815160075a7 */ /* 0x000066000800017f */
[----:B-1----:R-:W-:Y:S05]  /*6660*/  @!P0 NANOSLEEP.SYNCS 0x989680 ;  /* 0x009896800000895d */ /* 0x002fea0003900000 */
[----:B------:R-:W1:Y:S02]  /*6670*/  @!P0 SYNCS.PHASECHK.TRANS64 P0, [R22+URZ+0x8], R21 ;  /* 0x00000815160085a7 */ /* 0x000e64000800007f */
[----:B-1----:R-:W-:Y:S05]  /*6680*/  @!P0 BRA `(.L_x_29) ;  /* 0xfffffffc00ec8947 */ /* 0x002fea000383ffff */
[----:B------:R-:W-:Y:S05]  /*6690*/  BRA `(.L_x_131) ;  /* 0xffffffb800107947 */ /* 0x000fea000383ffff */
.L_x_96:
[----:B------:R-:W-:Y:S01]  /*66a0*/  BSSY B1, `(.L_x_132) ;  /* 0x0000006000017945 */ /* 0x000fe20003800000 */
[----:B------:R-:W-:-:S07]  /*66b0*/  IMAD.MOV.U32 R10, RZ, RZ, -0x1 ;  /* 0xffffffffff0a7424 */ /* 0x000fce00078e00ff */
[----:B------:R-:W-:Y:S05]  /*66c0*/  WARPSYNC.COLLECTIVE R10, `(.L_x_133) ;  /* 0x000000000a0c7348 */ /* 0x000fea0003c00000 */
[----:B------:R-:W-:Y:S02]  /*66d0*/  ELECT P1, UR62, PT ;  /* 0x00000000003e782f */ /* 0x000fe40003820000 */
[----:B------:R-:W-:Y:S01]  /*66e0*/  MOV R10, UR62 ;  /* 0x0000003e000a7c02 */ /* 0x000fe20008000f00 */
[----:B------:R-:W-:Y:S10]  /*66f0*/  ENDCOLLECTIVE ;  /* 0x000000000000791b */ /* 0x000ff40003800000 */
.L_x_133:
[----:B------:R-:W-:Y:S05]  /*6700*/  BSYNC B1 ;  /* 0x0000000000017941 */ /* 0x000fea0003800000 */
.L_x_132:
[----:B------:R-:W-:Y:S05]  /*6710*/  BRA `(.L_x_134) ;  /* 0xffffffe400e87947 */ /* 0x000fea000383ffff */
.L_x_99:
[----:B-1----:R1:W2:Y:S02]  /*6720*/  SYNCS.PHASECHK.TRANS64.TRYWAIT P1, [R20+URZ+0x90], R11 ;  /* 0x0000900b140075a7 */ /* 0x0022a4000802017f */
[----:B--2---:R-:W-:Y:S05]  /*6730*/  @!P1 NANOSLEEP.SYNCS 0x989680 ;  /* 0x009896800000995d */ /* 0x004fea0003900000 */
[----:B------:R-:W2:Y:S02]  /*6740*/  @!P1 SYNCS.PHASECHK.TRANS64 P1, [R20+URZ+0x90], R11 ;  /* 0x0000900b140095a7 */ /* 0x000ea4000802007f */
[----:B--2---:R-:W-:Y:S05]  /*6750*/  @!P1 BRA `(.L_x_99) ;  /* 0xfffffffc00f09947 */ /* 0x004fea000383ffff */
[----:B------:R-:W-:Y:S05]  /*6760*/  BRA `(.L_x_135) ;  /* 0xffffffe800207947 */ /* 0x000fea000383ffff */
.L_x_108:
[----:B------:R-:W-:Y:S01]  /*6770*/  BSSY B0, `(.L_x_136) ;  /* 0x0000006000007945 */ /* 0x000fe20003800000 */
[----:B------:R-:W-:-:S07]  /*6780*/  IMAD.MOV.U32 R10, RZ, RZ, -0x1 ;  /* 0xffffffffff0a7424 */ /* 0x000fce00078e00ff */
[----:B------:R-:W-:Y:S05]  /*6790*/  WARPSYNC.COLLECTIVE R10, `(.L_x_137) ;  /* 0x000000000a0c7348 */ /* 0x000fea0003c00000 */
[----:B------:R-:W-:Y:S02]  /*67a0*/  ELECT P1, UR62, PT ;  /* 0x00000000003e782f */ /* 0x000fe40003820000 */
[----:B------:R-:W-:Y:S01]  /*67b0*/  MOV R10, UR62 ;  /* 0x0000003e000a7c02 */ /* 0x000fe20008000f00 */
[----:B------:R-:W-:Y:S10]  /*67c0*/  ENDCOLLECTIVE ;  /* 0x000000000000791b */ /* 0x000ff40003800000 */
.L_x_137:
[----:B------:R-:W-:Y:S05]  /*67d0*/  BSYNC B0 ;  /* 0x0000000000007941 */ /* 0x000fea0003800000 */
.L_x_136:
[----:B------:R-:W-:Y:S01]  /*67e0*/  PLOP3.LUT P0, PT, P1, PT, PT, 0x80, 0x0 ;  /* 0x000000000000781c */ /* 0x000fe20000f0f070 */
[----:B------:R-:W-:-:S12]  /*67f0*/  BRA `(.L_x_138) ;  /* 0xfffffff000b47947 */ /* 0x000fd8000383ffff */
.L_x_112:
[----:B0-----:R0:W1:Y:S02]  /*6800*/  SYNCS.PHASECHK.TRANS64.TRYWAIT P0, [R5+URZ], R2 ;  /* 0x00000002050075a7 */ /* 0x001064000800017f */
[----:B-1----:R-:W-:Y:S05]  /*6810*/  @!P0 NANOSLEEP.SYNCS 0x989680 ;  /* 0x009896800000895d */ /* 0x002fea0003900000 */
[----:B------:R-:W1:Y:S02]  /*6820*/  @!P0 SYNCS.PHASECHK.TRANS64 P0, [R5+URZ], R2 ;  /* 0x00000002050085a7 */ /* 0x000e64000800007f */
[----:B-1----:R-:W-:Y:S05]  /*6830*/  @!P0 BRA `(.L_x_112) ;  /* 0xfffffffc00f08947 */ /* 0x002fea000383ffff */
[----:B------:R-:W-:Y:S05]  /*6840*/  BRA `(.L_x_139) ;  /* 0xfffffff000f47947 */ /* 0x000fea000383ffff */
.L_x_113:
[----:B0-----:R0:W1:Y:S02]  /*6850*/  SYNCS.PHASECHK.TRANS64.TRYWAIT P0, [R7+URZ], R4 ;  /* 0x00000004070075a7 */ /* 0x001064000800017f */
[----:B-1----:R-:W-:Y:S05]  /*6860*/  @!P0 NANOSLEEP.SYNCS 0x989680 ;  /* 0x009896800000895d */ /* 0x002fea0003900000 */
[----:B------:R-:W1:Y:S02]  /*6870*/  @!P0 SYNCS.PHASECHK.TRANS64 P0, [R7+URZ], R4 ;  /* 0x00000004070085a7 */ /* 0x000e64000800007f */
[----:B-1----:R-:W-:Y:S05]  /*6880*/  @!P0 BRA `(.L_x_113) ;  /* 0xfffffffc00f08947 */ /* 0x002fea000383ffff */
[----:B------:R-:W-:Y:S05]  /*6890*/  BRA `(.L_x_140) ;  /* 0xfffffff400047947 */ /* 0x000fea000383ffff */
.L_x_114:
[----:B0-----:R0:W1:Y:S02]  /*68a0*/  SYNCS.PHASECHK.TRANS64.TRYWAIT P0, [R6+URZ], R5 ;  /* 0x00000005060075a7 */ /* 0x001064000800017f */
[----:B-1----:R-:W-:Y:S05]  /*68b0*/  @!P0 NANOSLEEP.SYNCS 0x989680 ;  /* 0x009896800000895d */ /* 0x002fea0003900000 */
[----:B------:R-:W1:Y:S02]  /*68c0*/  @!P0 SYNCS.PHASECHK.TRANS64 P0, [R6+URZ], R5 ;  /* 0x00000005060085a7 */ /* 0x000e64000800007f */
[----:B-1----:R-:W-:Y:S05]  /*68d0*/  @!P0 BRA `(.L_x_114) ;  /* 0xfffffffc00f08947 */ /* 0x002fea000383ffff */
[----:B------:R-:W-:Y:S05]  /*68e0*/  BRA `(.L_x_141) ;  /* 0xfffffff400147947 */ /* 0x000fea000383ffff */
.L_x_115:
[----:B0-----:R0:W1:Y:S02]  /*68f0*/  SYNCS.PHASECHK.TRANS64.TRYWAIT P0, [R9+URZ], R4 ;  /* 0x00000004090075a7 */ /* 0x001064000800017f */
[----:B-1----:R-:W-:Y:S05]  /*6900*/  @!P0 NANOSLEEP.SYNCS 0x989680 ;  /* 0x009896800000895d */ /* 0x002fea0003900000 */
[----:B------:R-:W1:Y:S02]  /*6910*/  @!P0 SYNCS.PHASECHK.TRANS64 P0, [R9+URZ], R4 ;  /* 0x00000004090085a7 */ /* 0x000e64000800007f */
[----:B-1----:R-:W-:Y:S05]  /*6920*/  @!P0 BRA `(.L_x_115) ;  /* 0xfffffffc00f08947 */ /* 0x002fea000383ffff */
[----:B------:R-:W-:Y:S05]  /*6930*/  BRA `(.L_x_142) ;  /* 0xfffffff400247947 */ /* 0x000fea000383ffff */
.L_x_116:
[----:B0-----:R0:W1:Y:S02]  /*6940*/  SYNCS.PHASECHK.TRANS64.TRYWAIT P0, [R6+URZ], R5 ;  /* 0x00000005060075a7 */ /* 0x001064000800017f */
[----:B-1----:R-:W-:Y:S05]  /*6950*/  @!P0 NANOSLEEP.SYNCS 0x989680 ;  /* 0x009896800000895d */ /* 0x002fea0003900000 */
[----:B------:R-:W1:Y:S02]  /*6960*/  @!P0 SYNCS.PHASECHK.TRANS64 P0, [R6+URZ], R5 ;  /* 0x00000005060085a7 */ /* 0x000e64000800007f */
[----:B-1----:R-:W-:Y:S05]  /*6970*/  @!P0 BRA `(.L_x_116) ;  /* 0xfffffffc00f08947 */ /* 0x002fea000383ffff */
[----:B------:R-:W-:Y:S05]  /*6980*/  BRA `(.L_x_143) ;  /* 0xfffffff400347947 */ /* 0x000fea000383ffff */
.L_x_117:
[----:B0-----:R0:W1:Y:S02]  /*6990*/  SYNCS.PHASECHK.TRANS64.TRYWAIT P0, [R9+URZ], R4 ;  /* 0x00000004090075a7 */ /* 0x001064000800017f */
[----:B-1----:R-:W-:Y:S05]  /*69a0*/  @!P0 NANOSLEEP.SYNCS 0x989680 ;  /* 0x009896800000895d */ /* 0x002fea0003900000 */
[----:B------:R-:W1:Y:S02]  /*69b0*/  @!P0 SYNCS.PHASECHK.TRANS64 P0, [R9+URZ], R4 ;  /* 0x00000004090085a7 */ /* 0x000e64000800007f */
[----:B-1----:R-:W-:Y:S05]  /*69c0*/  @!P0 BRA `(.L_x_117) ;  /* 0xfffffffc00f08947 */ /* 0x002fea000383ffff */
[----:B------:R-:W-:Y:S05]  /*69d0*/  BRA `(.L_x_144) ;  /* 0xfffffff400447947 */ /* 0x000fea000383ffff */
.L_x_118:
[----:B0-----:R0:W1:Y:S02]  /*69e0*/  SYNCS.PHASECHK.TRANS64.TRYWAIT P0, [R6+URZ], R5 ;  /* 0x00000005060075a7 */ /* 0x001064000800017f */
[----:B-1----:R-:W-:Y:S05]  /*69f0*/  @!P0 NANOSLEEP.SYNCS 0x989680 ;  /* 0x009896800000895d */ /* 0x002fea0003900000 */
[----:B------:R-:W1:Y:S02]  /*6a00*/  @!P0 SYNCS.PHASECHK.TRANS64 P0, [R6+URZ], R5 ;  /* 0x00000005060085a7 */ /* 0x000e64000800007f */
[----:B-1----:R-:W-:Y:S05]  /*6a10*/  @!P0 BRA `(.L_x_118) ;  /* 0xfffffffc00f08947 */ /* 0x002fea000383ffff */
[----:B------:R-:W-:Y:S05]  /*6a20*/  BRA `(.L_x_145) ;  /* 0xfffffff400547947 */ /* 0x000fea000383ffff */
.L_x_119:
[----:B0-----:R0:W1:Y:S02]  /*6a30*/  SYNCS.PHASECHK.TRANS64.TRYWAIT P0, [R9+URZ], R4 ;  /* 0x00000004090075a7 */ /* 0x001064000800017f */
[----:B-1----:R-:W-:Y:S05]  /*6a40*/  @!P0 NANOSLEEP.SYNCS 0x989680 ;  /* 0x009896800000895d */ /* 0x002fea0003900000 */
[----:B------:R-:W1:Y:S02]  /*6a50*/  @!P0 SYNCS.PHASECHK.TRANS64 P0, [R9+URZ], R4 ;  /* 0x00000004090085a7 */ /* 0x000e64000800007f */
[----:B-1----:R-:W-:Y:S05]  /*6a60*/  @!P0 BRA `(.L_x_119) ;  /* 0xfffffffc00f08947 */ /* 0x002fea000383ffff */
[----:B------:R-:W-:Y:S05]  /*6a70*/  BRA `(.L_x_146) ;  /* 0xfffffff400647947 */ /* 0x000fea000383ffff */
.L_x_120:
[----:B0-----:R0:W1:Y:S02]  /*6a80*/  SYNCS.PHASECHK.TRANS64.TRYWAIT P0, [R6+URZ], R5 ;  /* 0x00000005060075a7 */ /* 0x001064000800017f */
[----:B-1----:R-:W-:Y:S05]  /*6a90*/  @!P0 NANOSLEEP.SYNCS 0x989680 ;  /* 0x009896800000895d */ /* 0x002fea0003900000 */
[----:B------:R-:W1:Y:S02]  /*6aa0*/  @!P0 SYNCS.PHASECHK.TRANS64 P0, [R6+URZ], R5 ;  /* 0x00000005060085a7 */ /* 0x000e64000800007f */
[----:B-1----:R-:W-:Y:S05]  /*6ab0*/  @!P0 BRA `(.L_x_120) ;  /* 0xfffffffc00f08947 */ /* 0x002fea000383ffff */
[----:B------:R-:W-:Y:S05]  /*6ac0*/  BRA `(.L_x_147) ;  /* 0xfffffff400747947 */ /* 0x000fea000383ffff */
.L_x_121:
[----:B0-----:R0:W1:Y:S02]  /*6ad0*/  SYNCS.PHASECHK.TRANS64.TRYWAIT P0, [R9+URZ], R4 ;  /* 0x00000004090075a7 */ /* 0x001064000800017f */
[----:B-1----:R-:W-:Y:S05]  /*6ae0*/  @!P0 NANOSLEEP.SYNCS 0x989680 ;  /* 0x009896800000895d */ /* 0x002fea0003900000 */
[----:B------:R-:W1:Y:S02]  /*6af0*/  @!P0 SYNCS.PHASECHK.TRANS64 P0, [R9+URZ], R4 ;  /* 0x00000004090085a7 */ /* 0x000e64000800007f */
[----:B-1----:R-:W-:Y:S05]  /*6b00*/  @!P0 BRA `(.L_x_121) ;  /* 0xfffffffc00f08947 */ /* 0x002fea000383ffff */
[----:B------:R-:W-:Y:S05]  /*6b10*/  BRA `(.L_x_148) ;  /* 0xfffffff400847947 */ /* 0x000fea000383ffff */
.L_x_122:
[----:B0-----:R0:W1:Y:S02]  /*6b20*/  SYNCS.PHASECHK.TRANS64.TRYWAIT P0, [R6+URZ], R5 ;  /* 0x00000005060075a7 */ /* 0x001064000800017f */
[----:B-1----:R-:W-:Y:S05]  /*6b30*/  @!P0 NANOSLEEP.SYNCS 0x989680 ;  /* 0x009896800000895d */ /* 0x002fea0003900000 */
[----:B------:R-:W1:Y:S02]  /*6b40*/  @!P0 SYNCS.PHASECHK.TRANS64 P0, [R6+URZ], R5 ;  /* 0x00000005060085a7 */ /* 0x000e64000800007f */
[----:B-1----:R-:W-:Y:S05]  /*6b50*/  @!P0 BRA `(.L_x_122) ;  /* 0xfffffffc00f08947 */ /* 0x002fea000383ffff */
[----:B------:R-:W-:Y:S05]  /*6b60*/  BRA `(.L_x_149) ;  /* 0xfffffff400947947 */ /* 0x000fea000383ffff */
.L_x_123:
[----:B0-----:R0:W1:Y:S02]  /*6b70*/  SYNCS.PHASECHK.TRANS64.TRYWAIT P0, [R9+URZ], R4 ;  /* 0x00000004090075a7 */ /* 0x001064000800017f */
[----:B-1----:R-:W-:Y:S05]  /*6b80*/  @!P0 NANOSLEEP.SYNCS 0x989680 ;  /* 0x009896800000895d */ /* 0x002fea0003900000 */
[----:B------:R-:W1:Y:S02]  /*6b90*/  @!P0 SYNCS.PHASECHK.TRANS64 P0, [R9+URZ], R4 ;  /* 0x00000004090085a7 */ /* 0x000e64000800007f */
[----:B-1----:R-:W-:Y:S05]  /*6ba0*/  @!P0 BRA `(.L_x_123) ;  /* 0xfffffffc00f08947 */ /* 0x002fea000383ffff */
[----:B------:R-:W-:Y:S05]  /*6bb0*/  BRA `(.L_x_150) ;  /* 0xfffffff400a47947 */ /* 0x000fea000383ffff */
.L_x_124:
[----:B0-----:R0:W1:Y:S02]  /*6bc0*/  SYNCS.PHASECHK.TRANS64.TRYWAIT P0, [R6+URZ], R5 ;  /* 0x00000005060075a7 */ /* 0x001064000800017f */
[----:B-1----:R-:W-:Y:S05]  /*6bd0*/  @!P0 NANOSLEEP.SYNCS 0x989680 ;  /* 0x009896800000895d */ /* 0x002fea0003900000 */
[----:B------:R-:W1:Y:S02]  /*6be0*/  @!P0 SYNCS.PHASECHK.TRANS64 P0, [R6+URZ], R5 ;  /* 0x00000005060085a7 */ /* 0x000e64000800007f */
[----:B-1----:R-:W-:Y:S05]  /*6bf0*/  @!P0 BRA `(.L_x_124) ;  /* 0xfffffffc00f08947 */ /* 0x002fea000383ffff */
[----:B------:R-:W-:Y:S05]  /*6c00*/  BRA `(.L_x_151) ;  /* 0xfffffff400b47947 */ /* 0x000fea000383ffff */
.L_x_125:
[----:B0-----:R0:W1:Y:S02]  /*6c10*/  SYNCS.PHASECHK.TRANS64.TRYWAIT P0, [R9+URZ], R4 ;  /* 0x00000004090075a7 */ /* 0x001064000800017f */
[----:B-1----:R-:W-:Y:S05]  /*6c20*/  @!P0 NANOSLEEP.SYNCS 0x989680 ;  /* 0x009896800000895d */ /* 0x002fea0003900000 */
[----:B------:R-:W1:Y:S02]  /*6c30*/  @!P0 SYNCS.PHASECHK.TRANS64 P0, [R9+URZ], R4 ;  /* 0x00000004090085a7 */ /* 0x000e64000800007f */
[----:B-1----:R-:W-:Y:S05]  /*6c40*/  @!P0 BRA `(.L_x_125) ;  /* 0xfffffffc00f08947 */ /* 0x002fea000383ffff */
[----:B------:R-:W-:Y:S05]  /*6c50*/  BRA `(.L_x_152) ;  /* 0xfffffff400c47947 */ /* 0x000fea000383ffff */
.L_x_126:
[----:B0-----:R0:W1:Y:S02]  /*6c60*/  SYNCS.PHASECHK.TRANS64.TRYWAIT P0, [R6+URZ], R5 ;  /* 0x00000005060075a7 */ /* 0x001064000800017f */
[----:B-1----:R-:W-:Y:S05]  /*6c70*/  @!P0 NANOSLEEP.SYNCS 0x989680 ;  /* 0x009896800000895d */ /* 0x002fea0003900000 */
[----:B------:R-:W1:Y:S02]  /*6c80*/  @!P0 SYNCS.PHASECHK.TRANS64 P0, [R6+URZ], R5 ;  /* 0x00000005060085a7 */ /* 0x000e64000800007f */
[----:B-1----:R-:W-:Y:S05]  /*6c90*/  @!P0 BRA `(.L_x_126) ;  /* 0xfffffffc00f08947 */ /* 0x002fea000383ffff */
[----:B------:R-:W-:Y:S05]  /*6ca0*/  BRA `(.L_x_153) ;  /* 0xfffffff400d47947 */ /* 0x000fea000383ffff */
.L_x_127:
[----:B0-----:R0:W1:Y:S02]  /*6cb0*/  SYNCS.PHASECHK.TRANS64.TRYWAIT P0, [R9+URZ], R4 ;  /* 0x00000004090075a7 */ /* 0x001064000800017f */
[----:B-1----:R-:W-:Y:S05]  /*6cc0*/  @!P0 NANOSLEEP.SYNCS 0x989680 ;  /* 0x009896800000895d */ /* 0x002fea0003900000 */
[----:B------:R-:W1:Y:S02]  /*6cd0*/  @!P0 SYNCS.PHASECHK.TRANS64 P0, [R9+URZ], R4 ;  /* 0x00000004090085a7 */ /* 0x000e64000800007f */
[----:B-1----:R-:W-:Y:S05]  /*6ce0*/  @!P0 BRA `(.L_x_127) ;  /* 0xfffffffc00f08947 */ /* 0x002fea000383ffff */
[----:B------:R-:W-:Y:S05]  /*6cf0*/  BRA `(.L_x_154) ;  /* 0xfffffff400e47947 */ /* 0x000fea000383ffff */
.L_x_128:
[----:B0-----:R0:W1:Y:S02]  /*6d00*/  SYNCS.PHASECHK.TRANS64.TRYWAIT P0, [R6+URZ], R5 ;  /* 0x00000005060075a7 */ /* 0x001064000800017f */
[----:B-1----:R-:W-:Y:S05]  /*6d10*/  @!P0 NANOSLEEP.SYNCS 0x989680 ;  /* 0x009896800000895d */ /* 0x002fea0003900000 */
[----:B------:R-:W1:Y:S02]  /*6d20*/  @!P0 SYNCS.PHASECHK.TRANS64 P0, [R6+URZ], R5 ;  /* 0x00000005060085a7 */ /* 0x000e64000800007f */
[----:B-1----:R-:W-:Y:S05]  /*6d30*/  @!P0 BRA `(.L_x_128) ;  /* 0xfffffffc00f08947 */ /* 0x002fea000383ffff */
[----:B------:R-:W-:Y:S05]  /*6d40*/  BRA `(.L_x_155) ;  /* 0xfffffff400ec7947 */ /* 0x000fea000383ffff */
.L_x_156:
[----:B------:R-:W-:-:S00]  /*6d50*/  BRA `(.L_x_156) ;  /* 0xfffffffc00fc7947 */ /* 0x000fc0000383ffff */
[----:B------:R-:W-:-:S00]  /*6d60*/  NOP ;  /* 0x0000000000007918 */ /* 0x000fc00000000000 */
        /* <DEDUP_REMOVED lines=9> */
.L_x_157:


//--------------------- .nv.shared._ZN7cutlass13device_kernelINS_4gemm6kernel13GemmUniversalIN4cute5tupleIJiiiiEEENS1_10collective13CollectiveMmaINS1_40MainloopSm90TmaGmmaWarpSpecializedSparseILi18ENS5_IJNS4_1CILi2EEENSA_ILi1EEESC_EEENS1_32KernelTmaWarpSpecializedPingpongEEENS5_IJNSA_ILi64EEESG_SG_EEENS_10bfloat16_tENS5_IJNS4_6LayoutINS5_IJiNS5_IJSB_iEEEiEEENS5_IJlNS5_IJSC_SB_EEElEEEEENSJ_INS5_IJNS5_IJNS5_IJNSA_ILi8EEESB_NSA_ILi4EEEEEEiEEENS5_IJNS5_IJNSA_ILi16EEESB_SB_EEEiEEEiEEENS5_IJNS5_IJNS5_IJSG_ST_NSA_ILi1024EEEEEENSA_ILi4096EEEEEENS5_IJNS5_IJSC_NSA_ILi512EEENSA_ILi32EEEEEElEEElEEEEEEEESI_NS5_IJlSC_lEEENS4_8TiledMMAINS4_8MMA_AtomIJNS4_4SM904GMMA6SPARSE28GMMA_64x64x32_F32BF16BF16_SSILNS1C_5MajorE0ELS1F_0ELNS1C_7ScaleInE1ELS1G_1ELNS1C_9SparseSelE0EEEEEENSJ_INS5_IJSC_SC_SC_EEENS5_IJNSA_ILi0EEES1L_S1L_EEEEENS5_IJNS4_10UnderscoreES1O_S1O_EEEEENS4_13SM90_TMA_LOADENS4_14ComposedLayoutINS4_7SwizzleILi2ELi4ELi3EEENS4_25smem_sparse_ptr_flag_bitsILi2ELi16EEENSJ_INS5_IJNS5_IJSC_SP_EEENS5_IJSB_S12_EEEEEENS5_IJNS5_IJS1L_SG_EEESM_EEEEEEEvNS4_8identityENS4_23SM90_TMA_LOAD_MULTICASTENS1S_INS1T_ILi3ELi4ELi3EEENS4_18smem_ptr_flag_bitsILi16EEENSJ_INS5_IJSP_SG_EEENS5_IJSG_SC_EEEEEEEvS24_EENS_8epilogue10collective6detail29Sm90TmaWarpSpecializedAdapterINS2F_15DefaultEpilogueIfNS5_IJSC_llEEES2J_NS2E_6thread17LinearCombinationIfLi1EffLNS2K_9ScaleType4KindE0ELNS_15FloatRoundStyleE2EfEENS1_15EpilogueDefaultEEEEEvvEEEEvNT_6ParamsE --------------------------
	.section	.nv.shared._ZN7cutlass13device_kernelINS_4gemm6kernel13GemmUniversalIN4cute5tupleIJiiiiEEENS1_10collective13CollectiveMmaINS1_40MainloopSm90TmaGmmaWarpSpecializedSparseILi18ENS5_IJNS4_1CILi2EEENSA_ILi1EEESC_EEENS1_32KernelTmaWarpSpecializedPingpongEEENS5_IJNSA_ILi64EEESG_SG_EEENS_10bfloat16_tENS5_IJNS4_6LayoutINS5_IJiNS5_IJSB_iEEEiEEENS5_IJlNS5_IJSC_SB_EEElEEEEENSJ_INS5_IJNS5_IJNS5_IJNSA_ILi8EEESB_NSA_ILi4EEEEEEiEEENS5_IJNS5_IJNSA_ILi16EEESB_SB_EEEiEEEiEEENS5_IJNS5_IJNS5_IJSG_ST_NSA_ILi1024EEEEEENSA_ILi4096EEEEEENS5_IJNS5_IJSC_NSA_ILi512EEENSA_ILi32EEEEEElEEElEEEEEEEESI_NS5_IJlSC_lEEENS4_8TiledMMAINS4_8MMA_AtomIJNS4_4SM904GMMA6SPARSE28GMMA_64x64x32_F32BF16BF16_SSILNS1C_5MajorE0ELS1F_0ELNS1C_7ScaleInE1ELS1G_1ELNS1C_9SparseSelE0EEEEEENSJ_INS5_IJSC_SC_SC_EEENS5_IJNSA_ILi0EEES1L_S1L_EEEEENS5_IJNS4_10UnderscoreES1O_S1O_EEEEENS4_13SM90_TMA_LOADENS4_14ComposedLayoutINS4_7SwizzleILi2ELi4ELi3EEENS4_25smem_sparse_ptr_flag_bitsILi2ELi16EEENSJ_INS5_IJNS5_IJSC_SP_EEENS5_IJSB_S12_EEEEEENS5_IJNS5_IJS1L_SG_EEESM_EEEEEEEvNS4_8identityENS4_23SM90_TMA_LOAD_MULTICASTENS1S_INS1T_ILi3ELi4ELi3EEENS4_18smem_ptr_flag_bitsILi16EEENSJ_INS5_IJSP_SG_EEENS5_IJSG_SC_EEEEEEEvS24_EENS_8epilogue10collective6detail29Sm90TmaWarpSpecializedAdapterINS2F_15DefaultEpilogueIfNS5_IJSC_llEEES2J_NS2E_6thread17LinearCombinationIfLi1EffLNS2K_9ScaleType4KindE0ELNS_15FloatRoundStyleE2EfEENS1_15EpilogueDefaultEEEEEvvEEEEvNT_6ParamsE,"aw",@nobits
	.sectionflags	@""
	.align	16
	.zero		1024


//--------------------- .nv.shared.reserved.0     --------------------------
	.section	.nv.shared.reserved.0,"aw",@nobits
	.weak		__nv_reservedSMEM_offset_0_alias
	.size		__nv_reservedSMEM_offset_0_alias, 0, 0
	.other		__nv_reservedSMEM_offset_0_alias,@"STO_CUDA_RESERVED_SHARED STV_DEFAULT"
__nv_reservedSMEM_offset_0_alias:
	.zero		0


//--------------------- .nv.global                --------------------------
	.section	.nv.global,"aw",@nobits
.nv.global:
	.type		_ZN39_INTERNAL_f00543de_4_k_cu_5301d861_27094cute1_E,@object
	.size		_ZN39_INTERNAL_f00543de_4_k_cu_5301d861_27094cute1_E,(_ZN39_INTERNAL_f00543de_4_k_cu_5301d861_27094cuda3std3__45__cpo6cbeginE - _ZN39_INTERNAL_f00543de_4_k_cu_5301d861_27094cute1_E)
_ZN39_INTERNAL_f00543de_4_k_cu_5301d861_27094cute1_E:
	.zero		1
	.type		_ZN39_INTERNAL_f00543de_4_k_cu_5301d861_27094cuda3std3__45__cpo6cbeginE,@object
	.size		_ZN39_INTERNAL_f00543de_4_k_cu_5301d861_27094cuda3std3__45__cpo6cbeginE,(_ZN39_INTERNAL_f00543de_4_k_cu_5301d861_27094cuda3std3__48in_placeE - _ZN39_INTERNAL_f00543de_4_k_cu_5301d861_27094cuda3std3__45__cpo6cbeginE)
_ZN39_INTERNAL_f00543de_4_k_cu_5301d861_27094cuda3std3__45__cpo6cbeginE:
	.zero		1
	.type		_ZN39_INTERNAL_f00543de_4_k_cu_5301d861_27094cuda3std3__48in_placeE,@object
	.size		_ZN39_INTERNAL_f00543de_4_k_cu_5301d861_27094cuda3std3__48in_placeE,(_ZN39_INTERNAL_f00543de_4_k_cu_5301d861_27094cuda3std6ranges3__45__cpo9iter_moveE - _ZN39_INTERNAL_f00543de_4_k_cu_5301d861_27094cuda3std3__48in_placeE)
_ZN39_INTERNAL_f00543de_4_k_cu_5301d861_27094cuda3std3__48in_placeE:
	.zero		1
	.type		_ZN39_INTERNAL_f00543de_4_k_cu_5301d861_27094cuda3std6ranges3__45__cpo9iter_moveE,@object
	.size		_ZN39_INTERNAL_f00543de_4_k_cu_5301d861_27094cuda3std6ranges3__45__cpo9iter_moveE,(_ZN39_INTERNAL_f00543de_4_k_cu_5301d861_27094cuda3std3__45__cpo5beginE - _ZN39_INTERNAL_f00543de_4_k_cu_5301d861_27094cuda3std6ranges3__45__cpo9iter_moveE)
_ZN39_INTERNAL_f00543de_4_k_cu_5301d861_27094cuda3std6ranges3__45__cpo9iter_moveE:
	.zero		1
	.type		_ZN39_INTERNAL_f00543de_4_k_cu_5301d861_27094cuda3std3__45__cpo5beginE,@object
	.size		_ZN39_INTERNAL_f00543de_4_k_cu_5301d861_27094cuda3std3__45__cpo5beginE,(_ZN39_INTERNAL_f00543de_4_k_cu_5301d861_27094cuda3std3__441_GLOBAL__N__f00543de_4_k_cu_5301d861_27096ignoreE - _ZN39_INTERNAL_f00543de_4_k_cu_5301d861_27094cuda3std3__45__cpo5beginE)
_ZN39_INTERNAL_f00543de_4_k_cu_5301d861_27094cuda3std3__45__cpo5beginE:
	.zero		1
	.type		_ZN39_INTERNAL_f00543de_4_k_cu_5301d861_27094cuda3std3__441_GLOBAL__N__f00543de_4_k_cu_5301d861_27096ignoreE,@object
	.size		_ZN39_INTERNAL_f00543de_4_k_cu_5301d861_27094cuda3std3__441_GLOBAL__N__f00543de_4_k_cu_5301d861_27096ignoreE,(_ZN39_INTERNAL_f00543de_4_k_cu_5301d861_27094cute7productE - _ZN39_INTERNAL_f00543de_4_k_cu_5301d861_27094cuda3std3__441_GLOBAL__N__f00543de_4_k_cu_5301d861_27096ignoreE)
_ZN39_INTERNAL_f00543de_4_k_cu_5301d861_27094cuda3std3__441_GLOBAL__N__f00543de_4_k_cu_5301d861_27096ignoreE:
	.zero		1
	.type		_ZN39_INTERNAL_f00543de_4_k_cu_5301d861_27094cute7productE,@object
	.size		_ZN39_INTERNAL_f00543de_4_k_cu_5301d861_27094cute7productE,(_ZN39_INTERNAL_f00543de_4_k_cu_5301d861_27094cuda3std3__45__cpo3endE - _ZN39_INTERNAL_f00543de_4_k_cu_5301d861_27094cute7productE)
_ZN39_INTERNAL_f00543de_4_k_cu_5301d861_27094cute7productE:
	.zero		1
	.type		_ZN39_INTERNAL_f00543de_4_k_cu_5301d861_27094cuda3std3__45__cpo3endE,@object
	.size		_ZN39_INTERNAL_f00543de_4_k_cu_5301d861_27094cuda3std3__45__cpo3endE,(_ZN39_INTERNAL_f00543de_4_k_cu_5301d861_27094cuda3std3__419piecewise_constructE - _ZN39_INTERNAL_f00543de_4_k_cu_5301d861_27094cuda3std3__45__cpo3endE)
_ZN39_INTERNAL_f00543de_4_k_cu_5301d861_27094cuda3std3__45__cpo3endE:
	.zero		1
	.type		_ZN39_INTERNAL_f00543de_4_k_cu_5301d861_27094cuda3std3__419piecewise_constructE,@object
	.size		_ZN39_INTERNAL_f00543de_4_k_cu_5301d861_27094cuda3std3__419piecewise_constructE,(_ZN39_INTERNAL_f00543de_4_k_cu_5301d861_27094cuda3std3__45__cpo4cendE - _ZN39_INTERNAL_f00543de_4_k_cu_5301d861_27094cuda3std3__419piecewise_constructE)
_ZN39_INTERNAL_f00543de_4_k_cu_5301d861_27094cuda3std3__419piecewise_constructE:
	.zero		1
	.type		_ZN39_INTERNAL_f00543de_4_k_cu_5301d861_27094cuda3std3__45__cpo4cendE,@object
	.size		_ZN39_INTERNAL_f00543de_4_k_cu_5301d861_27094cuda3std3__45__cpo4cendE,(_ZN39_INTERNAL_f00543de_4_k_cu_5301d861_27094cuda3std6ranges3__45__cpo4swapE - _ZN39_INTERNAL_f00543de_4_k_cu_5301d861_27094cuda3std3__45__cpo4cendE)
_ZN39_INTERNAL_f00543de_4_k_cu_5301d861_27094cuda3std3__45__cpo4cendE:
	.zero		1
	.type		_ZN39_INTERNAL_f00543de_4_k_cu_5301d861_27094cuda3std6ranges3__45__cpo4swapE,@object
	.size		_ZN39_INTERNAL_f00543de_4_k_cu_5301d861_27094cuda3std6ranges3__45__cpo4swapE,(.L_7 - _ZN39_INTERNAL_f00543de_4_k_cu_5301d861_27094cuda3std6ranges3__45__cpo4swapE)
_ZN39_INTERNAL_f00543de_4_k_cu_5301d861_27094cuda3std6ranges3__45__cpo4swapE:
	.zero		1
.L_7:


//--------------------- .nv.constant0._ZN7cutlass13device_kernelINS_4gemm6kernel13GemmUniversalIN4cute5tupleIJiiiiEEENS1_10collective13CollectiveMmaINS1_40MainloopSm90TmaGmmaWarpSpecializedSparseILi18ENS5_IJNS4_1CILi2EEENSA_ILi1EEESC_EEENS1_32KernelTmaWarpSpecializedPingpongEEENS5_IJNSA_ILi64EEESG_SG_EEENS_10bfloat16_tENS5_IJNS4_6LayoutINS5_IJiNS5_IJSB_iEEEiEEENS5_IJlNS5_IJSC_SB_EEElEEEEENSJ_INS5_IJNS5_IJNS5_IJNSA_ILi8EEESB_NSA_ILi4EEEEEEiEEENS5_IJNS5_IJNSA_ILi16EEESB_SB_EEEiEEEiEEENS5_IJNS5_IJNS5_IJSG_ST_NSA_ILi1024EEEEEENSA_ILi4096EEEEEENS5_IJNS5_IJSC_NSA_ILi512EEENSA_ILi32EEEEEElEEElEEEEEEEESI_NS5_IJlSC_lEEENS4_8TiledMMAINS4_8MMA_AtomIJNS4_4SM904GMMA6SPARSE28GMMA_64x64x32_F32BF16BF16_SSILNS1C_5MajorE0ELS1F_0ELNS1C_7ScaleInE1ELS1G_1ELNS1C_9SparseSelE0EEEEEENSJ_INS5_IJSC_SC_SC_EEENS5_IJNSA_ILi0EEES1L_S1L_EEEEENS5_IJNS4_10UnderscoreES1O_S1O_EEEEENS4_13SM90_TMA_LOADENS4_14ComposedLayoutINS4_7SwizzleILi2ELi4ELi3EEENS4_25smem_sparse_ptr_flag_bitsILi2ELi16EEENSJ_INS5_IJNS5_IJSC_SP_EEENS5_IJSB_S12_EEEEEENS5_IJNS5_IJS1L_SG_EEESM_EEEEEEEvNS4_8identityENS4_23SM90_TMA_LOAD_MULTICASTENS1S_INS1T_ILi3ELi4ELi3EEENS4_18smem_ptr_flag_bitsILi16EEENSJ_INS5_IJSP_SG_EEENS5_IJSG_SC_EEEEEEEvS24_EENS_8epilogue10collective6detail29Sm90TmaWarpSpecializedAdapterINS2F_15DefaultEpilogueIfNS5_IJSC_llEEES2J_NS2E_6thread17LinearCombinationIfLi1EffLNS2K_9ScaleType4KindE0ELNS_15FloatRoundStyleE2EfEENS1_15EpilogueDefaultEEEEEvvEEEEvNT_6ParamsE --------------------------
	.section	.nv.constant0._ZN7cutlass13device_kernelINS_4gemm6kernel13GemmUniversalIN4cute5tupleIJiiiiEEENS1_10collective13CollectiveMmaINS1_40MainloopSm90TmaGmmaWarpSpecializedSparseILi18ENS5_IJNS4_1CILi2EEENSA_ILi1EEESC_EEENS1_32KernelTmaWarpSpecializedPingpongEEENS5_IJNSA_ILi64EEESG_SG_EEENS_10bfloat16_tENS5_IJNS4_6LayoutINS5_IJiNS5_IJSB_iEEEiEEENS5_IJlNS5_IJSC_SB_EEElEEEEENSJ_INS5_IJNS5_IJNS5_IJNSA_ILi8EEESB_NSA_ILi4EEEEEEiEEENS5_IJNS5_IJNSA_ILi16EEESB_SB_EEEiEEEiEEENS5_IJNS5_IJNS5_IJSG_ST_NSA_ILi1024EEEEEENSA_ILi4096EEEEEENS5_IJNS5_IJSC_NSA_ILi512EEENSA_ILi32EEEEEElEEElEEEEEEEESI_NS5_IJlSC_lEEENS4_8TiledMMAINS4_8MMA_AtomIJNS4_4SM904GMMA6SPARSE28GMMA_64x64x32_F32BF16BF16_SSILNS1C_5MajorE0ELS1F_0ELNS1C_7ScaleInE1ELS1G_1ELNS1C_9SparseSelE0EEEEEENSJ_INS5_IJSC_SC_SC_EEENS5_IJNSA_ILi0EEES1L_S1L_EEEEENS5_IJNS4_10UnderscoreES1O_S1O_EEEEENS4_13SM90_TMA_LOADENS4_14ComposedLayoutINS4_7SwizzleILi2ELi4ELi3EEENS4_25smem_sparse_ptr_flag_bitsILi2ELi16EEENSJ_INS5_IJNS5_IJSC_SP_EEENS5_IJSB_S12_EEEEEENS5_IJNS5_IJS1L_SG_EEESM_EEEEEEEvNS4_8identityENS4_23SM90_TMA_LOAD_MULTICASTENS1S_INS1T_ILi3ELi4ELi3EEENS4_18smem_ptr_flag_bitsILi16EEENSJ_INS5_IJSP_SG_EEENS5_IJSG_SC_EEEEEEEvS24_EENS_8epilogue10collective6detail29Sm90TmaWarpSpecializedAdapterINS2F_15DefaultEpilogueIfNS5_IJSC_llEEES2J_NS2E_6thread17LinearCombinationIfLi1EffLNS2K_9ScaleType4KindE0ELNS_15FloatRoundStyleE2EfEENS1_15EpilogueDefaultEEEEEvvEEEEvNT_6ParamsE,"a",@progbits
	.sectionflags	@""
	.align	4
.nv.constant0._ZN7cutlass13device_kernelINS_4gemm6kernel13GemmUniversalIN4cute5tupleIJiiiiEEENS1_10collective13CollectiveMmaINS1_40MainloopSm90TmaGmmaWarpSpecializedSparseILi18ENS5_IJNS4_1CILi2EEENSA_ILi1EEESC_EEENS1_32KernelTmaWarpSpecializedPingpongEEENS5_IJNSA_ILi64EEESG_SG_EEENS_10bfloat16_tENS5_IJNS4_6LayoutINS5_IJiNS5_IJSB_iEEEiEEENS5_IJlNS5_IJSC_SB_EEElEEEEENSJ_INS5_IJNS5_IJNS5_IJNSA_ILi8EEESB_NSA_ILi4EEEEEEiEEENS5_IJNS5_IJNSA_ILi16EEESB_SB_EEEiEEEiEEENS5_IJNS5_IJNS5_IJSG_ST_NSA_ILi1024EEEEEENSA_ILi4096EEEEEENS5_IJNS5_IJSC_NSA_ILi512EEENSA_ILi32EEEEEElEEElEEEEEEEESI_NS5_IJlSC_lEEENS4_8TiledMMAINS4_8MMA_AtomIJNS4_4SM904GMMA6SPARSE28GMMA_64x64x32_F32BF16BF16_SSILNS1C_5MajorE0ELS1F_0ELNS1C_7ScaleInE1ELS1G_1ELNS1C_9SparseSelE0EEEEEENSJ_INS5_IJSC_SC_SC_EEENS5_IJNSA_ILi0EEES1L_S1L_EEEEENS5_IJNS4_10UnderscoreES1O_S1O_EEEEENS4_13SM90_TMA_LOADENS4_14ComposedLayoutINS4_7SwizzleILi2ELi4ELi3EEENS4_25smem_sparse_ptr_flag_bitsILi2ELi16EEENSJ_INS5_IJNS5_IJSC_SP_EEENS5_IJSB_S12_EEEEEENS5_IJNS5_IJS1L_SG_EEESM_EEEEEEEvNS4_8identityENS4_23SM90_TMA_LOAD_MULTICASTENS1S_INS1T_ILi3ELi4ELi3EEENS4_18smem_ptr_flag_bitsILi16EEENSJ_INS5_IJSP_SG_EEENS5_IJSG_SC_EEEEEEEvS24_EENS_8epilogue10collective6detail29Sm90TmaWarpSpecializedAdapterINS2F_15DefaultEpilogueIfNS5_IJSC_llEEES2J_NS2E_6thread17LinearCombinationIfLi1EffLNS2K_9ScaleType4KindE0ELNS_15FloatRoundStyleE2EfEENS1_15EpilogueDefaultEEEEEvvEEEEvNT_6ParamsE:
	.zero		1920


//--------------------- SYMBOLS --------------------------

	.type		.nv.reservedSmem.offset0,@object
	.size		.nv.reservedSmem.offset0,0x4
